//
// Generated by NVIDIA NVVM Compiler
//
// Compiler Build ID: CL-36424714
// Cuda compilation tools, release 13.0, V13.0.88
// Based on NVVM 20.0.0
//

.version 9.0
.target sm_100
.address_size 64

	// .globl	_Z17vector_add_globalPKfS0_Pfi
.const .align 4 .b8 const_scalar[4];
// _ZZ24vector_add_bank_conflictPKfS0_PfiE5sdata has been demoted
// _ZZ29vector_add_bank_conflict_freePKfS0_PfiE5sdata has been demoted
.extern .shared .align 16 .b8 sdata[];

.visible .entry _Z17vector_add_globalPKfS0_Pfi(
	.param .u64 .ptr .align 1 _Z17vector_add_globalPKfS0_Pfi_param_0,
	.param .u64 .ptr .align 1 _Z17vector_add_globalPKfS0_Pfi_param_1,
	.param .u64 .ptr .align 1 _Z17vector_add_globalPKfS0_Pfi_param_2,
	.param .u32 _Z17vector_add_globalPKfS0_Pfi_param_3
)
{
	.reg .pred 	%p<2>;
	.reg .b32 	%r<6>;
	.reg .b32 	%f<4>;
	.reg .b64 	%rd<11>;

	ld.param.u64 	%rd1, [_Z17vector_add_globalPKfS0_Pfi_param_0];
	ld.param.u64 	%rd2, [_Z17vector_add_globalPKfS0_Pfi_param_1];
	ld.param.u64 	%rd3, [_Z17vector_add_globalPKfS0_Pfi_param_2];
	ld.param.u32 	%r2, [_Z17vector_add_globalPKfS0_Pfi_param_3];
	mov.u32 	%r3, %ctaid.x;
	mov.u32 	%r4, %ntid.x;
	mov.u32 	%r5, %tid.x;
	mad.lo.s32 	%r1, %r3, %r4, %r5;
	setp.ge.s32 	%p1, %r1, %r2;
	@%p1 bra 	$L__BB0_2;
	cvta.to.global.u64 	%rd4, %rd1;
	cvta.to.global.u64 	%rd5, %rd2;
	cvta.to.global.u64 	%rd6, %rd3;
	mul.wide.s32 	%rd7, %r1, 4;
	add.s64 	%rd8, %rd4, %rd7;
	ld.global.f32 	%f1, [%rd8];
	add.s64 	%rd9, %rd5, %rd7;
	ld.global.f32 	%f2, [%rd9];
	add.f32 	%f3, %f1, %f2;
	add.s64 	%rd10, %rd6, %rd7;
	st.global.f32 	[%rd10], %f3;
$L__BB0_2:
	ret;

}
	// .globl	_Z17vector_add_sharedPKfS0_Pfi
.visible .entry _Z17vector_add_sharedPKfS0_Pfi(
	.param .u64 .ptr .align 1 _Z17vector_add_sharedPKfS0_Pfi_param_0,
	.param .u64 .ptr .align 1 _Z17vector_add_sharedPKfS0_Pfi_param_1,
	.param .u64 .ptr .align 1 _Z17vector_add_sharedPKfS0_Pfi_param_2,
	.param .u32 _Z17vector_add_sharedPKfS0_Pfi_param_3
)
{
	.reg .pred 	%p<3>;
	.reg .b32 	%r<11>;
	.reg .b32 	%f<6>;
	.reg .b64 	%rd<12>;

	ld.param.u64 	%rd1, [_Z17vector_add_sharedPKfS0_Pfi_param_0];
	ld.param.u64 	%rd2, [_Z17vector_add_sharedPKfS0_Pfi_param_1];
	ld.param.u64 	%rd3, [_Z17vector_add_sharedPKfS0_Pfi_param_2];
	ld.param.u32 	%r4, [_Z17vector_add_sharedPKfS0_Pfi_param_3];
	mov.u32 	%r5, %ntid.x;
	mov.u32 	%r6, %tid.x;
	mov.u32 	%r7, %ctaid.x;
	mad.lo.s32 	%r1, %r7, %r5, %r6;
	setp.ge.s32 	%p1, %r1, %r4;
	shl.b32 	%r8, %r6, 2;
	mov.u32 	%r9, sdata;
	add.s32 	%r2, %r9, %r8;
	shl.b32 	%r10, %r5, 2;
	add.s32 	%r3, %r2, %r10;
	@%p1 bra 	$L__BB1_2;
	cvta.to.global.u64 	%rd4, %rd1;
	cvta.to.global.u64 	%rd5, %rd2;
	mul.wide.s32 	%rd6, %r1, 4;
	add.s64 	%rd7, %rd4, %rd6;
	ld.global.f32 	%f1, [%rd7];
	st.shared.f32 	[%r2], %f1;
	add.s64 	%rd8, %rd5, %rd6;
	ld.global.f32 	%f2, [%rd8];
	st.shared.f32 	[%r3], %f2;
$L__BB1_2:
	setp.ge.s32 	%p2, %r1, %r4;
	bar.sync 	0;
	@%p2 bra 	$L__BB1_4;
	ld.shared.f32 	%f3, [%r2];
	ld.shared.f32 	%f4, [%r3];
	add.f32 	%f5, %f3, %f4;
	cvta.to.global.u64 	%rd9, %rd3;
	mul.wide.s32 	%rd10, %r1, 4;
	add.s64 	%rd11, %rd9, %rd10;
	st.global.f32 	[%rd11], %f5;
$L__BB1_4:
	ret;

}
	// .globl	_Z26vector_add_constant_scalarPKfPfi
.visible .entry _Z26vector_add_constant_scalarPKfPfi(
	.param .u64 .ptr .align 1 _Z26vector_add_constant_scalarPKfPfi_param_0,
	.param .u64 .ptr .align 1 _Z26vector_add_constant_scalarPKfPfi_param_1,
	.param .u32 _Z26vector_add_constant_scalarPKfPfi_param_2
)
{
	.reg .pred 	%p<2>;
	.reg .b32 	%r<6>;
	.reg .b32 	%f<4>;
	.reg .b64 	%rd<8>;

	ld.param.u64 	%rd1, [_Z26vector_add_constant_scalarPKfPfi_param_0];
	ld.param.u64 	%rd2, [_Z26vector_add_constant_scalarPKfPfi_param_1];
	ld.param.u32 	%r2, [_Z26vector_add_constant_scalarPKfPfi_param_2];
	mov.u32 	%r3, %ctaid.x;
	mov.u32 	%r4, %ntid.x;
	mov.u32 	%r5, %tid.x;
	mad.lo.s32 	%r1, %r3, %r4, %r5;
	setp.ge.s32 	%p1, %r1, %r2;
	@%p1 bra 	$L__BB2_2;
	cvta.to.global.u64 	%rd3, %rd1;
	cvta.to.global.u64 	%rd4, %rd2;
	mul.wide.s32 	%rd5, %r1, 4;
	add.s64 	%rd6, %rd3, %rd5;
	ld.global.f32 	%f1, [%rd6];
	ld.const.f32 	%f2, [const_scalar];
	add.f32 	%f3, %f1, %f2;
	add.s64 	%rd7, %rd4, %rd5;
	st.global.f32 	[%rd7], %f3;
$L__BB2_2:
	ret;

}
	// .globl	_Z18vector_add_textureyyPfi
.visible .entry _Z18vector_add_textureyyPfi(
	.param .u64 _Z18vector_add_textureyyPfi_param_0,
	.param .u64 _Z18vector_add_textureyyPfi_param_1,
	.param .u64 .ptr .align 1 _Z18vector_add_textureyyPfi_param_2,
	.param .u32 _Z18vector_add_textureyyPfi_param_3
)
{
	.reg .pred 	%p<2>;
	.reg .b32 	%r<6>;
	.reg .b32 	%f<10>;
	.reg .b64 	%rd<7>;

	ld.param.u64 	%rd1, [_Z18vector_add_textureyyPfi_param_0];
	ld.param.u64 	%rd2, [_Z18vector_add_textureyyPfi_param_1];
	ld.param.u64 	%rd3, [_Z18vector_add_textureyyPfi_param_2];
	ld.param.u32 	%r2, [_Z18vector_add_textureyyPfi_param_3];
	mov.u32 	%r3, %ctaid.x;
	mov.u32 	%r4, %ntid.x;
	mov.u32 	%r5, %tid.x;
	mad.lo.s32 	%r1, %r3, %r4, %r5;
	setp.ge.s32 	%p1, %r1, %r2;
	@%p1 bra 	$L__BB3_2;
	tex.1d.v4.f32.s32 	{%f1, %f2, %f3, %f4}, [%rd1, {%r1}];
	tex.1d.v4.f32.s32 	{%f5, %f6, %f7, %f8}, [%rd2, {%r1}];
	cvta.to.global.u64 	%rd4, %rd3;
	add.f32 	%f9, %f1, %f5;
	mul.wide.s32 	%rd5, %r1, 4;
	add.s64 	%rd6, %rd4, %rd5;
	st.global.f32 	[%rd6], %f9;
$L__BB3_2:
	ret;

}
	// .globl	_Z19vector_add_unrolledPKfS0_Pfi
.visible .entry _Z19vector_add_unrolledPKfS0_Pfi(
	.param .u64 .ptr .align 1 _Z19vector_add_unrolledPKfS0_Pfi_param_0,
	.param .u64 .ptr .align 1 _Z19vector_add_unrolledPKfS0_Pfi_param_1,
	.param .u64 .ptr .align 1 _Z19vector_add_unrolledPKfS0_Pfi_param_2,
	.param .u32 _Z19vector_add_unrolledPKfS0_Pfi_param_3
)
{
	.reg .pred 	%p<9>;
	.reg .b32 	%r<11>;
	.reg .b32 	%f<33>;
	.reg .b64 	%rd<27>;

	ld.param.u64 	%rd4, [_Z19vector_add_unrolledPKfS0_Pfi_param_0];
	ld.param.u64 	%rd5, [_Z19vector_add_unrolledPKfS0_Pfi_param_1];
	ld.param.u64 	%rd6, [_Z19vector_add_unrolledPKfS0_Pfi_param_2];
	ld.param.u32 	%r6, [_Z19vector_add_unrolledPKfS0_Pfi_param_3];
	cvta.to.global.u64 	%rd1, %rd6;
	cvta.to.global.u64 	%rd2, %rd5;
	cvta.to.global.u64 	%rd3, %rd4;
	mov.u32 	%r7, %ctaid.x;
	mov.u32 	%r1, %ntid.x;
	mul.lo.s32 	%r8, %r1, %r7;
	shl.b32 	%r9, %r8, 2;
	mov.u32 	%r10, %tid.x;
	add.s32 	%r2, %r9, %r10;
	setp.ge.s32 	%p1, %r2, %r6;
	@%p1 bra 	$L__BB4_2;
	mul.wide.s32 	%rd7, %r2, 4;
	add.s64 	%rd8, %rd3, %rd7;
	ld.global.f32 	%f25, [%rd8];
	add.s64 	%rd9, %rd2, %rd7;
	ld.global.f32 	%f26, [%rd9];
$L__BB4_2:
	add.s32 	%r3, %r2, %r1;
	setp.ge.u32 	%p2, %r3, %r6;
	@%p2 bra 	$L__BB4_4;
	mul.wide.u32 	%rd10, %r3, 4;
	add.s64 	%rd11, %rd3, %rd10;
	ld.global.f32 	%f27, [%rd11];
	add.s64 	%rd12, %rd2, %rd10;
	ld.global.f32 	%f28, [%rd12];
$L__BB4_4:
	add.s32 	%r4, %r3, %r1;
	setp.ge.u32 	%p3, %r4, %r6;
	@%p3 bra 	$L__BB4_6;
	mul.wide.u32 	%rd13, %r4, 4;
	add.s64 	%rd14, %rd3, %rd13;
	ld.global.f32 	%f29, [%rd14];
	add.s64 	%rd15, %rd2, %rd13;
	ld.global.f32 	%f30, [%rd15];
$L__BB4_6:
	add.s32 	%r5, %r4, %r1;
	setp.ge.u32 	%p4, %r5, %r6;
	@%p4 bra 	$L__BB4_8;
	mul.wide.u32 	%rd16, %r5, 4;
	add.s64 	%rd17, %rd3, %rd16;
	ld.global.f32 	%f31, [%rd17];
	add.s64 	%rd18, %rd2, %rd16;
	ld.global.f32 	%f32, [%rd18];
$L__BB4_8:
	setp.ge.s32 	%p5, %r2, %r6;
	@%p5 bra 	$L__BB4_10;
	add.f32 	%f21, %f25, %f26;
	mul.wide.s32 	%rd19, %r2, 4;
	add.s64 	%rd20, %rd1, %rd19;
	st.global.f32 	[%rd20], %f21;
$L__BB4_10:
	setp.ge.u32 	%p6, %r3, %r6;
	@%p6 bra 	$L__BB4_12;
	add.f32 	%f22, %f27, %f28;
	mul.wide.u32 	%rd21, %r3, 4;
	add.s64 	%rd22, %rd1, %rd21;
	st.global.f32 	[%rd22], %f22;
$L__BB4_12:
	setp.ge.u32 	%p7, %r4, %r6;
	@%p7 bra 	$L__BB4_14;
	add.f32 	%f23, %f29, %f30;
	mul.wide.u32 	%rd23, %r4, 4;
	add.s64 	%rd24, %rd1, %rd23;
	st.global.f32 	[%rd24], %f23;
$L__BB4_14:
	setp.ge.u32 	%p8, %r5, %r6;
	@%p8 bra 	$L__BB4_16;
	add.f32 	%f24, %f31, %f32;
	mul.wide.u32 	%rd25, %r5, 4;
	add.s64 	%rd26, %rd1, %rd25;
	st.global.f32 	[%rd26], %f24;
$L__BB4_16:
	ret;

}
	// .globl	_Z18vector_add_stridedPKfS0_Pfii
.visible .entry _Z18vector_add_stridedPKfS0_Pfii(
	.param .u64 .ptr .align 1 _Z18vector_add_stridedPKfS0_Pfii_param_0,
	.param .u64 .ptr .align 1 _Z18vector_add_stridedPKfS0_Pfii_param_1,
	.param .u64 .ptr .align 1 _Z18vector_add_stridedPKfS0_Pfii_param_2,
	.param .u32 _Z18vector_add_stridedPKfS0_Pfii_param_3,
	.param .u32 _Z18vector_add_stridedPKfS0_Pfii_param_4
)
{
	.reg .pred 	%p<2>;
	.reg .b32 	%r<8>;
	.reg .b32 	%f<4>;
	.reg .b64 	%rd<11>;

	ld.param.u64 	%rd1, [_Z18vector_add_stridedPKfS0_Pfii_param_0];
	ld.param.u64 	%rd2, [_Z18vector_add_stridedPKfS0_Pfii_param_1];
	ld.param.u64 	%rd3, [_Z18vector_add_stridedPKfS0_Pfii_param_2];
	ld.param.u32 	%r2, [_Z18vector_add_stridedPKfS0_Pfii_param_3];
	ld.param.u32 	%r3, [_Z18vector_add_stridedPKfS0_Pfii_param_4];
	mov.u32 	%r4, %ctaid.x;
	mov.u32 	%r5, %ntid.x;
	mov.u32 	%r6, %tid.x;
	mad.lo.s32 	%r7, %r4, %r5, %r6;
	mul.lo.s32 	%r1, %r3, %r7;
	setp.ge.s32 	%p1, %r1, %r2;
	@%p1 bra 	$L__BB5_2;
	cvta.to.global.u64 	%rd4, %rd1;
	cvta.to.global.u64 	%rd5, %rd2;
	cvta.to.global.u64 	%rd6, %rd3;
	mul.wide.s32 	%rd7, %r1, 4;
	add.s64 	%rd8, %rd4, %rd7;
	ld.global.f32 	%f1, [%rd8];
	add.s64 	%rd9, %rd5, %rd7;
	ld.global.f32 	%f2, [%rd9];
	add.f32 	%f3, %f1, %f2;
	add.s64 	%rd10, %rd6, %rd7;
	st.global.f32 	[%rd10], %f3;
$L__BB5_2:
	ret;

}
	// .globl	_Z24vector_add_bank_conflictPKfS0_Pfi
.visible .entry _Z24vector_add_bank_conflictPKfS0_Pfi(
	.param .u64 .ptr .align 1 _Z24vector_add_bank_conflictPKfS0_Pfi_param_0,
	.param .u64 .ptr .align 1 _Z24vector_add_bank_conflictPKfS0_Pfi_param_1,
	.param .u64 .ptr .align 1 _Z24vector_add_bank_conflictPKfS0_Pfi_param_2,
	.param .u32 _Z24vector_add_bank_conflictPKfS0_Pfi_param_3
)
{
	.reg .pred 	%p<2>;
	.reg .b32 	%r<10>;
	.reg .b32 	%f<5>;
	.reg .b64 	%rd<11>;
	// demoted variable
	.shared .align 4 .b8 _ZZ24vector_add_bank_conflictPKfS0_PfiE5sdata[1024];
	ld.param.u64 	%rd1, [_Z24vector_add_bank_conflictPKfS0_Pfi_param_0];
	ld.param.u64 	%rd2, [_Z24vector_add_bank_conflictPKfS0_Pfi_param_1];
	ld.param.u64 	%rd3, [_Z24vector_add_bank_conflictPKfS0_Pfi_param_2];
	ld.param.u32 	%r3, [_Z24vector_add_bank_conflictPKfS0_Pfi_param_3];
	mov.u32 	%r4, %ctaid.x;
	mov.u32 	%r5, %ntid.x;
	mov.u32 	%r1, %tid.x;
	mad.lo.s32 	%r2, %r4, %r5, %r1;
	setp.ge.s32 	%p1, %r2, %r3;
	@%p1 bra 	$L__BB6_2;
	cvta.to.global.u64 	%rd4, %rd1;
	cvta.to.global.u64 	%rd5, %rd2;
	cvta.to.global.u64 	%rd6, %rd3;
	mul.wide.s32 	%rd7, %r2, 4;
	add.s64 	%rd8, %rd4, %rd7;
	ld.global.f32 	%f1, [%rd8];
	shl.b32 	%r6, %r1, 7;
	and.b32  	%r7, %r6, 896;
	mov.u32 	%r8, _ZZ24vector_add_bank_conflictPKfS0_PfiE5sdata;
	add.s32 	%r9, %r8, %r7;
	st.shared.f32 	[%r9], %f1;
	bar.sync 	0;
	ld.shared.f32 	%f2, [%r9];
	add.s64 	%rd9, %rd5, %rd7;
	ld.global.f32 	%f3, [%rd9];
	add.f32 	%f4, %f2, %f3;
	add.s64 	%rd10, %rd6, %rd7;
	st.global.f32 	[%rd10], %f4;
$L__BB6_2:
	ret;

}
	// .globl	_Z29vector_add_bank_conflict_freePKfS0_Pfi
.visible .entry _Z29vector_add_bank_conflict_freePKfS0_Pfi(
	.param .u64 .ptr .align 1 _Z29vector_add_bank_conflict_freePKfS0_Pfi_param_0,
	.param .u64 .ptr .align 1 _Z29vector_add_bank_conflict_freePKfS0_Pfi_param_1,
	.param .u64 .ptr .align 1 _Z29vector_add_bank_conflict_freePKfS0_Pfi_param_2,
	.param .u32 _Z29vector_add_bank_conflict_freePKfS0_Pfi_param_3
)
{
	.reg .pred 	%p<2>;
	.reg .b32 	%r<9>;
	.reg .b32 	%f<5>;
	.reg .b64 	%rd<11>;
	// demoted variable
	.shared .align 4 .b8 _ZZ29vector_add_bank_conflict_freePKfS0_PfiE5sdata[1056];
	ld.param.u64 	%rd1, [_Z29vector_add_bank_conflict_freePKfS0_Pfi_param_0];
	ld.param.u64 	%rd2, [_Z29vector_add_bank_conflict_freePKfS0_Pfi_param_1];
	ld.param.u64 	%rd3, [_Z29vector_add_bank_conflict_freePKfS0_Pfi_param_2];
	ld.param.u32 	%r3, [_Z29vector_add_bank_conflict_freePKfS0_Pfi_param_3];
	mov.u32 	%r4, %ctaid.x;
	mov.u32 	%r5, %ntid.x;
	mov.u32 	%r1, %tid.x;
	mad.lo.s32 	%r2, %r4, %r5, %r1;
	setp.ge.s32 	%p1, %r2, %r3;
	@%p1 bra 	$L__BB7_2;
	cvta.to.global.u64 	%rd4, %rd1;
	cvta.to.global.u64 	%rd5, %rd2;
	cvta.to.global.u64 	%rd6, %rd3;
	mul.wide.s32 	%rd7, %r2, 4;
	add.s64 	%rd8, %rd4, %rd7;
	ld.global.f32 	%f1, [%rd8];
	shl.b32 	%r6, %r1, 2;
	mov.u32 	%r7, _ZZ29vector_add_bank_conflict_freePKfS0_PfiE5sdata;
	add.s32 	%r8, %r7, %r6;
	st.shared.f32 	[%r8], %f1;
	bar.sync 	0;
	ld.shared.f32 	%f2, [%r8];
	add.s64 	%rd9, %rd5, %rd7;
	ld.global.f32 	%f3, [%rd9];
	add.f32 	%f4, %f2, %f3;
	add.s64 	%rd10, %rd6, %rd7;
	st.global.f32 	[%rd10], %f4;
$L__BB7_2:
	ret;

}


// ===== COMPILED SASS (sm_100) =====

	.target	sm_100

	.elftype	@"ET_EXEC"


//--------------------- .note.nv.tkinfo           --------------------------
	.section	.note.nv.tkinfo,"",@"SHT_NOTE"
	.sectionflags	@"SHF_NOTE_NV_TKINFO"
	.tkinfo
        /*0018*/ 	.word	0x00000002
        /*0030*/ 	.string	""
        /*0030*/ 	.string	"ptxas"
        /*0030*/ 	.string	"Cuda compilation tools, release 13.0, V13.0.88"
        /*0030*/ 	.string	"Build cuda_13.0.r13.0/compiler.36424714_0"
        /*0030*/ 	.string	"-arch sm_100 -m 64 "



//--------------------- .note.nv.cuinfo           --------------------------
	.section	.note.nv.cuinfo,"",@"SHT_NOTE"
	.sectionflags	@"SHF_NOTE_NV_CUINFO"
        /*0018*/ 	.short	0x0002
        /*001a*/ 	.short	0x0064
        /*001c*/ 	.short	0x0082
	.zero		2


//--------------------- .nv.info                  --------------------------
	.section	.nv.info,"",@"SHT_CUDA_INFO"
	.align	4


	//----- nvinfo : EIATTR_REGCOUNT
	.align		4
        /*0000*/ 	.byte	0x04, 0x2f
        /*0002*/ 	.short	(.L_2 - .L_1)
	.align		4
.L_1:
        /*0004*/ 	.word	index@(_Z17vector_add_globalPKfS0_Pfi)
        /*0008*/ 	.word	0x0000000c


	//----- nvinfo : EIATTR_FRAME_SIZE
	.align		4
.L_2:
        /*000c*/ 	.byte	0x04, 0x11
        /*000e*/ 	.short	(.L_4 - .L_3)
	.align		4
.L_3:
        /*0010*/ 	.word	index@(_Z17vector_add_globalPKfS0_Pfi)
        /*0014*/ 	.word	0x00000000


	//----- nvinfo : EIATTR_REGCOUNT
	.align		4
.L_4:
        /*0018*/ 	.byte	0x04, 0x2f
        /*001a*/ 	.short	(.L_6 - .L_5)
	.align		4
.L_5:
        /*001c*/ 	.word	index@(_Z17vector_add_sharedPKfS0_Pfi)
        /*0020*/ 	.word	0x0000000c


	//----- nvinfo : EIATTR_FRAME_SIZE
	.align		4
.L_6:
        /*0024*/ 	.byte	0x04, 0x11
        /*0026*/ 	.short	(.L_8 - .L_7)
	.align		4
.L_7:
        /*0028*/ 	.word	index@(_Z17vector_add_sharedPKfS0_Pfi)
        /*002c*/ 	.word	0x00000000


	//----- nvinfo : EIATTR_REGCOUNT
	.align		4
.L_8:
        /*0030*/ 	.byte	0x04, 0x2f
        /*0032*/ 	.short	(.L_10 - .L_9)
	.align		4
.L_9:
        /*0034*/ 	.word	index@(_Z26vector_add_constant_scalarPKfPfi)
        /*0038*/ 	.word	0x0000000a


	//----- nvinfo : EIATTR_FRAME_SIZE
	.align		4
.L_10:
        /*003c*/ 	.byte	0x04, 0x11
        /*003e*/ 	.short	(.L_12 - .L_11)
	.align		4
.L_11:
        /*0040*/ 	.word	index@(_Z26vector_add_constant_scalarPKfPfi)
        /*0044*/ 	.word	0x00000000


	//----- nvinfo : EIATTR_REGCOUNT
	.align		4
.L_12:
        /*0048*/ 	.byte	0x04, 0x2f
        /*004a*/ 	.short	(.L_14 - .L_13)
	.align		4
.L_13:
        /*004c*/ 	.word	index@(_Z18vector_add_textureyyPfi)
        /*0050*/ 	.word	0x0000000a


	//----- nvinfo : EIATTR_FRAME_SIZE
	.align		4
.L_14:
        /*0054*/ 	.byte	0x04, 0x11
        /*0056*/ 	.short	(.L_16 - .L_15)
	.align		4
.L_15:
        /*0058*/ 	.word	index@(_Z18vector_add_textureyyPfi)
        /*005c*/ 	.word	0x00000000


	//----- nvinfo : EIATTR_REGCOUNT
	.align		4
.L_16:
        /*0060*/ 	.byte	0x04, 0x2f
        /*0062*/ 	.short	(.L_18 - .L_17)
	.align		4
.L_17:
        /*0064*/ 	.word	index@(_Z19vector_add_unrolledPKfS0_Pfi)
        /*0068*/ 	.word	0x00000020


	//----- nvinfo : EIATTR_FRAME_SIZE
	.align		4
.L_18:
        /*006c*/ 	.byte	0x04, 0x11
        /*006e*/ 	.short	(.L_20 - .L_19)
	.align		4
.L_19:
        /*0070*/ 	.word	index@(_Z19vector_add_unrolledPKfS0_Pfi)
        /*0074*/ 	.word	0x00000000


	//----- nvinfo : EIATTR_REGCOUNT
	.align		4
.L_20:
        /*0078*/ 	.byte	0x04, 0x2f
        /*007a*/ 	.short	(.L_22 - .L_21)
	.align		4
.L_21:
        /*007c*/ 	.word	index@(_Z18vector_add_stridedPKfS0_Pfii)
        /*0080*/ 	.word	0x0000000c


	//----- nvinfo : EIATTR_FRAME_SIZE
	.align		4
.L_22:
        /*0084*/ 	.byte	0x04, 0x11
        /*0086*/ 	.short	(.L_24 - .L_23)
	.align		4
.L_23:
        /*0088*/ 	.word	index@(_Z18vector_add_stridedPKfS0_Pfii)
        /*008c*/ 	.word	0x00000000


	//----- nvinfo : EIATTR_REGCOUNT
	.align		4
.L_24:
        /*0090*/ 	.byte	0x04, 0x2f
        /*0092*/ 	.short	(.L_26 - .L_25)
	.align		4
.L_25:
        /*0094*/ 	.word	index@(_Z24vector_add_bank_conflictPKfS0_Pfi)
        /*0098*/ 	.word	0x0000000c


	//----- nvinfo : EIATTR_FRAME_SIZE
	.align		4
.L_26:
        /*009c*/ 	.byte	0x04, 0x11
        /*009e*/ 	.short	(.L_28 - .L_27)
	.align		4
.L_27:
        /*00a0*/ 	.word	index@(_Z24vector_add_bank_conflictPKfS0_Pfi)
        /*00a4*/ 	.word	0x00000000


	//----- nvinfo : EIATTR_REGCOUNT
	.align		4
.L_28:
        /*00a8*/ 	.byte	0x04, 0x2f
        /*00aa*/ 	.short	(.L_30 - .L_29)
	.align		4
.L_29:
        /*00ac*/ 	.word	index@(_Z29vector_add_bank_conflict_freePKfS0_Pfi)
        /*00b0*/ 	.word	0x0000000c


	//----- nvinfo : EIATTR_FRAME_SIZE
	.align		4
.L_30:
        /*00b4*/ 	.byte	0x04, 0x11
        /*00b6*/ 	.short	(.L_32 - .L_31)
	.align		4
.L_31:
        /*00b8*/ 	.word	index@(_Z29vector_add_bank_conflict_freePKfS0_Pfi)
        /*00bc*/ 	.word	0x00000000


	//----- nvinfo : EIATTR_MIN_STACK_SIZE
	.align		4
.L_32:
        /*00c0*/ 	.byte	0x04, 0x12
        /*00c2*/ 	.short	(.L_34 - .L_33)
	.align		4
.L_33:
        /*00c4*/ 	.word	index@(_Z29vector_add_bank_conflict_freePKfS0_Pfi)
        /*00c8*/ 	.word	0x00000000


	//----- nvinfo : EIATTR_MIN_STACK_SIZE
	.align		4
.L_34:
        /*00cc*/ 	.byte	0x04, 0x12
        /*00ce*/ 	.short	(.L_36 - .L_35)
	.align		4
.L_35:
        /*00d0*/ 	.word	index@(_Z24vector_add_bank_conflictPKfS0_Pfi)
        /*00d4*/ 	.word	0x00000000


	//----- nvinfo : EIATTR_MIN_STACK_SIZE
	.align		4
.L_36:
        /*00d8*/ 	.byte	0x04, 0x12
        /*00da*/ 	.short	(.L_38 - .L_37)
	.align		4
.L_37:
        /*00dc*/ 	.word	index@(_Z18vector_add_stridedPKfS0_Pfii)
        /*00e0*/ 	.word	0x00000000


	//----- nvinfo : EIATTR_MIN_STACK_SIZE
	.align		4
.L_38:
        /*00e4*/ 	.byte	0x04, 0x12
        /*00e6*/ 	.short	(.L_40 - .L_39)
	.align		4
.L_39:
        /*00e8*/ 	.word	index@(_Z19vector_add_unrolledPKfS0_Pfi)
        /*00ec*/ 	.word	0x00000000


	//----- nvinfo : EIATTR_MIN_STACK_SIZE
	.align		4
.L_40:
        /*00f0*/ 	.byte	0x04, 0x12
        /*00f2*/ 	.short	(.L_42 - .L_41)
	.align		4
.L_41:
        /*00f4*/ 	.word	index@(_Z18vector_add_textureyyPfi)
        /*00f8*/ 	.word	0x00000000


	//----- nvinfo : EIATTR_MIN_STACK_SIZE
	.align		4
.L_42:
        /*00fc*/ 	.byte	0x04, 0x12
        /*00fe*/ 	.short	(.L_44 - .L_43)
	.align		4
.L_43:
        /*0100*/ 	.word	index@(_Z26vector_add_constant_scalarPKfPfi)
        /*0104*/ 	.word	0x00000000


	//----- nvinfo : EIATTR_MIN_STACK_SIZE
	.align		4
.L_44:
        /*0108*/ 	.byte	0x04, 0x12
        /*010a*/ 	.short	(.L_46 - .L_45)
	.align		4
.L_45:
        /*010c*/ 	.word	index@(_Z17vector_add_sharedPKfS0_Pfi)
        /*0110*/ 	.word	0x00000000


	//----- nvinfo : EIATTR_MIN_STACK_SIZE
	.align		4
.L_46:
        /*0114*/ 	.byte	0x04, 0x12
        /*0116*/ 	.short	(.L_48 - .L_47)
	.align		4
.L_47:
        /*0118*/ 	.word	index@(_Z17vector_add_globalPKfS0_Pfi)
        /*011c*/ 	.word	0x00000000
.L_48:


//--------------------- .nv.compat                --------------------------
	.section	.nv.compat,"",@"SHT_CUDA_COMPAT_INFO"
	.align	4
        /*0000*/ 	.byte	0x02, 0x09, 0x00, 0x00, 0x02, 0x02, 0x02, 0x00, 0x02, 0x05, 0x05, 0x00, 0x03, 0x07, 0x01, 0x01
        /*0010*/ 	.byte	0x02, 0x03, 0x00, 0x00, 0x02, 0x06, 0x01, 0x00, 0x04, 0x0b, 0x08, 0x00, 0x09, 0x00, 0x00, 0x00
        /*0020*/ 	.byte	0x00, 0x00, 0x00, 0x00


//--------------------- .nv.info._Z29vector_add_bank_conflict_freePKfS0_Pfi --------------------------
	.section	.nv.info._Z29vector_add_bank_conflict_freePKfS0_Pfi,"",@"SHT_CUDA_INFO"
	.sectionflags	@""
	.align	4


	//----- nvinfo : EIATTR_CUDA_API_VERSION
	.align		4
        /*0000*/ 	.byte	0x04, 0x37
        /*0002*/ 	.short	(.L_50 - .L_49)
.L_49:
        /*0004*/ 	.word	0x00000082


	//----- nvinfo : EIATTR_KPARAM_INFO
	.align		4
.L_50:
        /*0008*/ 	.byte	0x04, 0x17
        /*000a*/ 	.short	(.L_52 - .L_51)
.L_51:
        /*000c*/ 	.word	0x00000000
        /*0010*/ 	.short	0x0003
        /*0012*/ 	.short	0x0018
        /*0014*/ 	.byte	0x00, 0xf0, 0x11, 0x00


	//----- nvinfo : EIATTR_KPARAM_INFO
	.align		4
.L_52:
        /*0018*/ 	.byte	0x04, 0x17
        /*001a*/ 	.short	(.L_54 - .L_53)
.L_53:
        /*001c*/ 	.word	0x00000000
        /*0020*/ 	.short	0x0002
        /*0022*/ 	.short	0x0010
        /*0024*/ 	.byte	0x00, 0xf5, 0x21, 0x00


	//----- nvinfo : EIATTR_KPARAM_INFO
	.align		4
.L_54:
        /*0028*/ 	.byte	0x04, 0x17
        /*002a*/ 	.short	(.L_56 - .L_55)
.L_55:
        /*002c*/ 	.word	0x00000000
        /*0030*/ 	.short	0x0001
        /*0032*/ 	.short	0x0008
        /*0034*/ 	.byte	0x00, 0xf5, 0x21, 0x00


	//----- nvinfo : EIATTR_KPARAM_INFO
	.align		4
.L_56:
        /*0038*/ 	.byte	0x04, 0x17
        /*003a*/ 	.short	(.L_58 - .L_57)
.L_57:
        /*003c*/ 	.word	0x00000000
        /*0040*/ 	.short	0x0000
        /*0042*/ 	.short	0x0000
        /*0044*/ 	.byte	0x00, 0xf5, 0x21, 0x00


	//----- nvinfo : EIATTR_SPARSE_MMA_MASK
	.align		4
.L_58:
        /*0048*/ 	.byte	0x03, 0x50
        /*004a*/ 	.short	0x0000


	//----- nvinfo : EIATTR_MAXREG_COUNT
	.align		4
        /*004c*/ 	.byte	0x03, 0x1b
        /*004e*/ 	.short	0x00ff


	//----- nvinfo : EIATTR_NUM_BARRIERS
	.align		4
        /*0050*/ 	.byte	0x02, 0x4c
        /*0052*/ 	.byte	0x01
	.zero		1


	//----- nvinfo : EIATTR_MERCURY_ISA_VERSION
	.align		4
        /*0054*/ 	.byte	0x03, 0x5f
        /*0056*/ 	.short	0x0101


	//----- nvinfo : EIATTR_VRC_CTA_INIT_COUNT
	.align		4
        /*0058*/ 	.byte	0x02, 0x4a
	.zero		1
	.zero		1


	//----- nvinfo : EIATTR_EXIT_INSTR_OFFSETS
	.align		4
        /*005c*/ 	.byte	0x04, 0x1c
        /*005e*/ 	.short	(.L_60 - .L_59)


	//   ....[0]....
.L_59:
        /*0060*/ 	.word	0x00000070


	//   ....[1]....
        /*0064*/ 	.word	0x000001a0


	//----- nvinfo : EIATTR_CBANK_PARAM_SIZE
	.align		4
.L_60:
        /*0068*/ 	.byte	0x03, 0x19
        /*006a*/ 	.short	0x001c


	//----- nvinfo : EIATTR_PARAM_CBANK
	.align		4
        /*006c*/ 	.byte	0x04, 0x0a
        /*006e*/ 	.short	(.L_62 - .L_61)
	.align		4
.L_61:
        /*0070*/ 	.word	index@(.nv.constant0._Z29vector_add_bank_conflict_freePKfS0_Pfi)
        /*0074*/ 	.short	0x0380
        /*0076*/ 	.short	0x001c


	//----- nvinfo : EIATTR_SW_WAR
	.align		4
.L_62:
        /*0078*/ 	.byte	0x04, 0x36
        /*007a*/ 	.short	(.L_64 - .L_63)
.L_63:
        /*007c*/ 	.word	0x00000008
.L_64:


//--------------------- .nv.info._Z24vector_add_bank_conflictPKfS0_Pfi --------------------------
	.section	.nv.info._Z24vector_add_bank_conflictPKfS0_Pfi,"",@"SHT_CUDA_INFO"
	.sectionflags	@""
	.align	4


	//----- nvinfo : EIATTR_CUDA_API_VERSION
	.align		4
        /*0000*/ 	.byte	0x04, 0x37
        /*0002*/ 	.short	(.L_66 - .L_65)
.L_65:
        /*0004*/ 	.word	0x00000082


	//----- nvinfo : EIATTR_KPARAM_INFO
	.align		4
.L_66:
        /*0008*/ 	.byte	0x04, 0x17
        /*000a*/ 	.short	(.L_68 - .L_67)
.L_67:
        /*000c*/ 	.word	0x00000000
        /*0010*/ 	.short	0x0003
        /*0012*/ 	.short	0x0018
        /*0014*/ 	.byte	0x00, 0xf0, 0x11, 0x00


	//----- nvinfo : EIATTR_KPARAM_INFO
	.align		4
.L_68:
        /*0018*/ 	.byte	0x04, 0x17
        /*001a*/ 	.short	(.L_70 - .L_69)
.L_69:
        /*001c*/ 	.word	0x00000000
        /*0020*/ 	.short	0x0002
        /*0022*/ 	.short	0x0010
        /*0024*/ 	.byte	0x00, 0xf5, 0x21, 0x00


	//----- nvinfo : EIATTR_KPARAM_INFO
	.align		4
.L_70:
        /*0028*/ 	.byte	0x04, 0x17
        /*002a*/ 	.short	(.L_72 - .L_71)
.L_71:
        /*002c*/ 	.word	0x00000000
        /*0030*/ 	.short	0x0001
        /*0032*/ 	.short	0x0008
        /*0034*/ 	.byte	0x00, 0xf5, 0x21, 0x00


	//----- nvinfo : EIATTR_KPARAM_INFO
	.align		4
.L_72:
        /*0038*/ 	.byte	0x04, 0x17
        /*003a*/ 	.short	(.L_74 - .L_73)
.L_73:
        /*003c*/ 	.word	0x00000000
        /*0040*/ 	.short	0x0000
        /*0042*/ 	.short	0x0000
        /*0044*/ 	.byte	0x00, 0xf5, 0x21, 0x00


	//----- nvinfo : EIATTR_SPARSE_MMA_MASK
	.align		4
.L_74:
        /*0048*/ 	.byte	0x03, 0x50
        /*004a*/ 	.short	0x0000


	//----- nvinfo : EIATTR_MAXREG_COUNT
	.align		4
        /*004c*/ 	.byte	0x03, 0x1b
        /*004e*/ 	.short	0x00ff


	//----- nvinfo : EIATTR_NUM_BARRIERS
	.align		4
        /*0050*/ 	.byte	0x02, 0x4c
        /*0052*/ 	.byte	0x01
	.zero		1


	//----- nvinfo : EIATTR_MERCURY_ISA_VERSION
	.align		4
        /*0054*/ 	.byte	0x03, 0x5f
        /*0056*/ 	.short	0x0101


	//----- nvinfo : EIATTR_VRC_CTA_INIT_COUNT
	.align		4
        /*0058*/ 	.byte	0x02, 0x4a
	.zero		1
	.zero		1


	//----- nvinfo : EIATTR_EXIT_INSTR_OFFSETS
	.align		4
        /*005c*/ 	.byte	0x04, 0x1c
        /*005e*/ 	.short	(.L_76 - .L_75)


	//   ....[0]....
.L_75:
        /*0060*/ 	.word	0x00000070


	//   ....[1]....
        /*0064*/ 	.word	0x000001b0


	//----- nvinfo : EIATTR_CBANK_PARAM_SIZE
	.align		4
.L_76:
        /*0068*/ 	.byte	0x03, 0x19
        /*006a*/ 	.short	0x001c


	//----- nvinfo : EIATTR_PARAM_CBANK
	.align		4
        /*006c*/ 	.byte	0x04, 0x0a
        /*006e*/ 	.short	(.L_78 - .L_77)
	.align		4
.L_77:
        /*0070*/ 	.word	index@(.nv.constant0._Z24vector_add_bank_conflictPKfS0_Pfi)
        /*0074*/ 	.short	0x0380
        /*0076*/ 	.short	0x001c


	//----- nvinfo : EIATTR_SW_WAR
	.align		4
.L_78:
        /*0078*/ 	.byte	0x04, 0x36
        /*007a*/ 	.short	(.L_80 - .L_79)
.L_79:
        /*007c*/ 	.word	0x00000008
.L_80:


//--------------------- .nv.info._Z18vector_add_stridedPKfS0_Pfii --------------------------
	.section	.nv.info._Z18vector_add_stridedPKfS0_Pfii,"",@"SHT_CUDA_INFO"
	.sectionflags	@""
	.align	4


	//----- nvinfo : EIATTR_CUDA_API_VERSION
	.align		4
        /*0000*/ 	.byte	0x04, 0x37
        /*0002*/ 	.short	(.L_82 - .L_81)
.L_81:
        /*0004*/ 	.word	0x00000082


	//----- nvinfo : EIATTR_KPARAM_INFO
	.align		4
.L_82:
        /*0008*/ 	.byte	0x04, 0x17
        /*000a*/ 	.short	(.L_84 - .L_83)
.L_83:
        /*000c*/ 	.word	0x00000000
        /*0010*/ 	.short	0x0004
        /*0012*/ 	.short	0x001c
        /*0014*/ 	.byte	0x00, 0xf0, 0x11, 0x00


	//----- nvinfo : EIATTR_KPARAM_INFO
	.align		4
.L_84:
        /*0018*/ 	.byte	0x04, 0x17
        /*001a*/ 	.short	(.L_86 - .L_85)
.L_85:
        /*001c*/ 	.word	0x00000000
        /*0020*/ 	.short	0x0003
        /*0022*/ 	.short	0x0018
        /*0024*/ 	.byte	0x00, 0xf0, 0x11, 0x00


	//----- nvinfo : EIATTR_KPARAM_INFO
	.align		4
.L_86:
        /*0028*/ 	.byte	0x04, 0x17
        /*002a*/ 	.short	(.L_88 - .L_87)
.L_87:
        /*002c*/ 	.word	0x00000000
        /*0030*/ 	.short	0x0002
        /*0032*/ 	.short	0x0010
        /*0034*/ 	.byte	0x00, 0xf5, 0x21, 0x00


	//----- nvinfo : EIATTR_KPARAM_INFO
	.align		4
.L_88:
        /*0038*/ 	.byte	0x04, 0x17
        /*003a*/ 	.short	(.L_90 - .L_89)
.L_89:
        /*003c*/ 	.word	0x00000000
        /*0040*/ 	.short	0x0001
        /*0042*/ 	.short	0x0008
        /*0044*/ 	.byte	0x00, 0xf5, 0x21, 0x00


	//----- nvinfo : EIATTR_KPARAM_INFO
	.align		4
.L_90:
        /*0048*/ 	.byte	0x04, 0x17
        /*004a*/ 	.short	(.L_92 - .L_91)
.L_91:
        /*004c*/ 	.word	0x00000000
        /*0050*/ 	.short	0x0000
        /*0052*/ 	.short	0x0000
        /*0054*/ 	.byte	0x00, 0xf5, 0x21, 0x00


	//----- nvinfo : EIATTR_SPARSE_MMA_MASK
	.align		4
.L_92:
        /*0058*/ 	.byte	0x03, 0x50
        /*005a*/ 	.short	0x0000


	//----- nvinfo : EIATTR_MAXREG_COUNT
	.align		4
        /*005c*/ 	.byte	0x03, 0x1b
        /*005e*/ 	.short	0x00ff


	//----- nvinfo : EIATTR_MERCURY_ISA_VERSION
	.align		4
        /*0060*/ 	.byte	0x03, 0x5f
        /*0062*/ 	.short	0x0101


	//----- nvinfo : EIATTR_VRC_CTA_INIT_COUNT
	.align		4
        /*0064*/ 	.byte	0x02, 0x4a
	.zero		1
	.zero		1


	//----- nvinfo : EIATTR_EXIT_INSTR_OFFSETS
	.align		4
        /*0068*/ 	.byte	0x04, 0x1c
        /*006a*/ 	.short	(.L_94 - .L_93)


	//   ....[0]....
.L_93:
        /*006c*/ 	.word	0x00000080


	//   ....[1]....
        /*0070*/ 	.word	0x00000140


	//----- nvinfo : EIATTR_CBANK_PARAM_SIZE
	.align		4
.L_94:
        /*0074*/ 	.byte	0x03, 0x19
        /*0076*/ 	.short	0x0020


	//----- nvinfo : EIATTR_PARAM_CBANK
	.align		4
        /*0078*/ 	.byte	0x04, 0x0a
        /*007a*/ 	.short	(.L_96 - .L_95)
	.align		4
.L_95:
        /*007c*/ 	.word	index@(.nv.constant0._Z18vector_add_stridedPKfS0_Pfii)
        /*0080*/ 	.short	0x0380
        /*0082*/ 	.short	0x0020


	//----- nvinfo : EIATTR_SW_WAR
	.align		4
.L_96:
        /*0084*/ 	.byte	0x04, 0x36
        /*0086*/ 	.short	(.L_98 - .L_97)
.L_97:
        /*0088*/ 	.word	0x00000008
.L_98:


//--------------------- .nv.info._Z19vector_add_unrolledPKfS0_Pfi --------------------------
	.section	.nv.info._Z19vector_add_unrolledPKfS0_Pfi,"",@"SHT_CUDA_INFO"
	.sectionflags	@""
	.align	4


	//----- nvinfo : EIATTR_CUDA_API_VERSION
	.align		4
        /*0000*/ 	.byte	0x04, 0x37
        /*0002*/ 	.short	(.L_100 - .L_99)
.L_99:
        /*0004*/ 	.word	0x00000082


	//----- nvinfo : EIATTR_KPARAM_INFO
	.align		4
.L_100:
        /*0008*/ 	.byte	0x04, 0x17
        /*000a*/ 	.short	(.L_102 - .L_101)
.L_101:
        /*000c*/ 	.word	0x00000000
        /*0010*/ 	.short	0x0003
        /*0012*/ 	.short	0x0018
        /*0014*/ 	.byte	0x00, 0xf0, 0x11, 0x00


	//----- nvinfo : EIATTR_KPARAM_INFO
	.align		4
.L_102:
        /*0018*/ 	.byte	0x04, 0x17
        /*001a*/ 	.short	(.L_104 - .L_103)
.L_103:
        /*001c*/ 	.word	0x00000000
        /*0020*/ 	.short	0x0002
        /*0022*/ 	.short	0x0010
        /*0024*/ 	.byte	0x00, 0xf5, 0x21, 0x00


	//----- nvinfo : EIATTR_KPARAM_INFO
	.align		4
.L_104:
        /*0028*/ 	.byte	0x04, 0x17
        /*002a*/ 	.short	(.L_106 - .L_105)
.L_105:
        /*002c*/ 	.word	0x00000000
        /*0030*/ 	.short	0x0001
        /*0032*/ 	.short	0x0008
        /*0034*/ 	.byte	0x00, 0xf5, 0x21, 0x00


	//----- nvinfo : EIATTR_KPARAM_INFO
	.align		4
.L_106:
        /*0038*/ 	.byte	0x04, 0x17
        /*003a*/ 	.short	(.L_108 - .L_107)
.L_107:
        /*003c*/ 	.word	0x00000000
        /*0040*/ 	.short	0x0000
        /*0042*/ 	.short	0x0000
        /*0044*/ 	.byte	0x00, 0xf5, 0x21, 0x00


	//----- nvinfo : EIATTR_SPARSE_MMA_MASK
	.align		4
.L_108:
        /*0048*/ 	.byte	0x03, 0x50
        /*004a*/ 	.short	0x0000


	//----- nvinfo : EIATTR_MAXREG_COUNT
	.align		4
        /*004c*/ 	.byte	0x03, 0x1b
        /*004e*/ 	.short	0x00ff


	//----- nvinfo : EIATTR_MERCURY_ISA_VERSION
	.align		4
        /*0050*/ 	.byte	0x03, 0x5f
        /*0052*/ 	.short	0x0101


	//----- nvinfo : EIATTR_VRC_CTA_INIT_COUNT
	.align		4
        /*0054*/ 	.byte	0x02, 0x4a
	.zero		1
	.zero		1


	//----- nvinfo : EIATTR_EXIT_INSTR_OFFSETS
	.align		4
        /*0058*/ 	.byte	0x04, 0x1c
        /*005a*/ 	.short	(.L_110 - .L_109)


	//   ....[0]....
.L_109:
        /*005c*/ 	.word	0x00000330


	//   ....[1]....
        /*0060*/ 	.word	0x00000380


	//----- nvinfo : EIATTR_CBANK_PARAM_SIZE
	.align		4
.L_110:
        /*0064*/ 	.byte	0x03, 0x19
        /*0066*/ 	.short	0x001c


	//----- nvinfo : EIATTR_PARAM_CBANK
	.align		4
        /*0068*/ 	.byte	0x04, 0x0a
        /*006a*/ 	.short	(.L_112 - .L_111)
	.align		4
.L_111:
        /*006c*/ 	.word	index@(.nv.constant0._Z19vector_add_unrolledPKfS0_Pfi)
        /*0070*/ 	.short	0x0380
        /*0072*/ 	.short	0x001c


	//----- nvinfo : EIATTR_SW_WAR
	.align		4
.L_112:
        /*0074*/ 	.byte	0x04, 0x36
        /*0076*/ 	.short	(.L_114 - .L_113)
.L_113:
        /*0078*/ 	.word	0x00000008
.L_114:


//--------------------- .nv.info._Z18vector_add_textureyyPfi --------------------------
	.section	.nv.info._Z18vector_add_textureyyPfi,"",@"SHT_CUDA_INFO"
	.sectionflags	@""
	.align	4


	//----- nvinfo : EIATTR_CUDA_API_VERSION
	.align		4
        /*0000*/ 	.byte	0x04, 0x37
        /*0002*/ 	.short	(.L_116 - .L_115)
.L_115:
        /*0004*/ 	.word	0x00000082


	//----- nvinfo : EIATTR_KPARAM_INFO
	.align		4
.L_116:
        /*0008*/ 	.byte	0x04, 0x17
        /*000a*/ 	.short	(.L_118 - .L_117)
.L_117:
        /*000c*/ 	.word	0x00000000
        /*0010*/ 	.short	0x0003
        /*0012*/ 	.short	0x0018
        /*0014*/ 	.byte	0x00, 0xf0, 0x11, 0x00


	//----- nvinfo : EIATTR_KPARAM_INFO
	.align		4
.L_118:
        /*0018*/ 	.byte	0x04, 0x17
        /*001a*/ 	.short	(.L_120 - .L_119)
.L_119:
        /*001c*/ 	.word	0x00000000
        /*0020*/ 	.short	0x0002
        /*0022*/ 	.short	0x0010
        /*0024*/ 	.byte	0x00, 0xf5, 0x21, 0x00


	//----- nvinfo : EIATTR_KPARAM_INFO
	.align		4
.L_120:
        /*0028*/ 	.byte	0x04, 0x17
        /*002a*/ 	.short	(.L_122 - .L_121)
.L_121:
        /*002c*/ 	.word	0x00000000
        /*0030*/ 	.short	0x0001
        /*0032*/ 	.short	0x0008
        /*0034*/ 	.byte	0x00, 0xf0, 0x21, 0x00


	//----- nvinfo : EIATTR_KPARAM_INFO
	.align		4
.L_122:
        /*0038*/ 	.byte	0x04, 0x17
        /*003a*/ 	.short	(.L_124 - .L_123)
.L_123:
        /*003c*/ 	.word	0x00000000
        /*0040*/ 	.short	0x0000
        /*0042*/ 	.short	0x0000
        /*0044*/ 	.byte	0x00, 0xf0, 0x21, 0x00


	//----- nvinfo : EIATTR_SPARSE_MMA_MASK
	.align		4
.L_124:
        /*0048*/ 	.byte	0x03, 0x50
        /*004a*/ 	.short	0x0000


	//----- nvinfo : EIATTR_MAXREG_COUNT
	.align		4
        /*004c*/ 	.byte	0x03, 0x1b
        /*004e*/ 	.short	0x00ff


	//----- nvinfo : EIATTR_MERCURY_ISA_VERSION
	.align		4
        /*0050*/ 	.byte	0x03, 0x5f
        /*0052*/ 	.short	0x0101


	//----- nvinfo : EIATTR_VRC_CTA_INIT_COUNT
	.align		4
        /*0054*/ 	.byte	0x02, 0x4a
	.zero		1
	.zero		1


	//----- nvinfo : EIATTR_EXIT_INSTR_OFFSETS
	.align		4
        /*0058*/ 	.byte	0x04, 0x1c
        /*005a*/ 	.short	(.L_126 - .L_125)


	//   ....[0]....
.L_125:
        /*005c*/ 	.word	0x00000070


	//   ....[1]....
        /*0060*/ 	.word	0x00000130


	//----- nvinfo : EIATTR_CBANK_PARAM_SIZE
	.align		4
.L_126:
        /*0064*/ 	.byte	0x03, 0x19
        /*0066*/ 	.short	0x001c


	//----- nvinfo : EIATTR_PARAM_CBANK
	.align		4
        /*0068*/ 	.byte	0x04, 0x0a
        /*006a*/ 	.short	(.L_128 - .L_127)
	.align		4
.L_127:
        /*006c*/ 	.word	index@(.nv.constant0._Z18vector_add_textureyyPfi)
        /*0070*/ 	.short	0x0380
        /*0072*/ 	.short	0x001c


	//----- nvinfo : EIATTR_SW_WAR
	.align		4
.L_128:
        /*0074*/ 	.byte	0x04, 0x36
        /*0076*/ 	.short	(.L_130 - .L_129)
.L_129:
        /*0078*/ 	.word	0x00000008
.L_130:


//--------------------- .nv.info._Z26vector_add_constant_scalarPKfPfi --------------------------
	.section	.nv.info._Z26vector_add_constant_scalarPKfPfi,"",@"SHT_CUDA_INFO"
	.sectionflags	@""
	.align	4


	//----- nvinfo : EIATTR_CUDA_API_VERSION
	.align		4
        /*0000*/ 	.byte	0x04, 0x37
        /*0002*/ 	.short	(.L_132 - .L_131)
.L_131:
        /*0004*/ 	.word	0x00000082


	//----- nvinfo : EIATTR_KPARAM_INFO
	.align		4
.L_132:
        /*0008*/ 	.byte	0x04, 0x17
        /*000a*/ 	.short	(.L_134 - .L_133)
.L_133:
        /*000c*/ 	.word	0x00000000
        /*0010*/ 	.short	0x0002
        /*0012*/ 	.short	0x0010
        /*0014*/ 	.byte	0x00, 0xf0, 0x11, 0x00


	//----- nvinfo : EIATTR_KPARAM_INFO
	.align		4
.L_134:
        /*0018*/ 	.byte	0x04, 0x17
        /*001a*/ 	.short	(.L_136 - .L_135)
.L_135:
        /*001c*/ 	.word	0x00000000
        /*0020*/ 	.short	0x0001
        /*0022*/ 	.short	0x0008
        /*0024*/ 	.byte	0x00, 0xf5, 0x21, 0x00


	//----- nvinfo : EIATTR_KPARAM_INFO
	.align		4
.L_136:
        /*0028*/ 	.byte	0x04, 0x17
        /*002a*/ 	.short	(.L_138 - .L_137)
.L_137:
        /*002c*/ 	.word	0x00000000
        /*0030*/ 	.short	0x0000
        /*0032*/ 	.short	0x0000
        /*0034*/ 	.byte	0x00, 0xf5, 0x21, 0x00


	//----- nvinfo : EIATTR_SPARSE_MMA_MASK
	.align		4
.L_138:
        /*0038*/ 	.byte	0x03, 0x50
        /*003a*/ 	.short	0x0000


	//----- nvinfo : EIATTR_MAXREG_COUNT
	.align		4
        /*003c*/ 	.byte	0x03, 0x1b
        /*003e*/ 	.short	0x00ff


	//----- nvinfo : EIATTR_MERCURY_ISA_VERSION
	.align		4
        /*0040*/ 	.byte	0x03, 0x5f
        /*0042*/ 	.short	0x0101


	//----- nvinfo : EIATTR_VRC_CTA_INIT_COUNT
	.align		4
        /*0044*/ 	.byte	0x02, 0x4a
	.zero		1
	.zero		1


	//----- nvinfo : EIATTR_EXIT_INSTR_OFFSETS
	.align		4
        /*0048*/ 	.byte	0x04, 0x1c
        /*004a*/ 	.short	(.L_140 - .L_139)


	//   ....[0]....
.L_139:
        /*004c*/ 	.word	0x00000070


	//   ....[1]....
        /*0050*/ 	.word	0x00000110


	//----- nvinfo : EIATTR_CBANK_PARAM_SIZE
	.align		4
.L_140:
        /*0054*/ 	.byte	0x03, 0x19
        /*0056*/ 	.short	0x0014


	//----- nvinfo : EIATTR_PARAM_CBANK
	.align		4
        /*0058*/ 	.byte	0x04, 0x0a
        /*005a*/ 	.short	(.L_142 - .L_141)
	.align		4
.L_141:
        /*005c*/ 	.word	index@(.nv.constant0._Z26vector_add_constant_scalarPKfPfi)
        /*0060*/ 	.short	0x0380
        /*0062*/ 	.short	0x0014


	//----- nvinfo : EIATTR_SW_WAR
	.align		4
.L_142:
        /*0064*/ 	.byte	0x04, 0x36
        /*0066*/ 	.short	(.L_144 - .L_143)
.L_143:
        /*0068*/ 	.word	0x00000008
.L_144:


//--------------------- .nv.info._Z17vector_add_sharedPKfS0_Pfi --------------------------
	.section	.nv.info._Z17vector_add_sharedPKfS0_Pfi,"",@"SHT_CUDA_INFO"
	.sectionflags	@""
	.align	4


	//----- nvinfo : EIATTR_CUDA_API_VERSION
	.align		4
        /*0000*/ 	.byte	0x04, 0x37
        /*0002*/ 	.short	(.L_146 - .L_145)
.L_145:
        /*0004*/ 	.word	0x00000082


	//----- nvinfo : EIATTR_KPARAM_INFO
	.align		4
.L_146:
        /*0008*/ 	.byte	0x04, 0x17
        /*000a*/ 	.short	(.L_148 - .L_147)
.L_147:
        /*000c*/ 	.word	0x00000000
        /*0010*/ 	.short	0x0003
        /*0012*/ 	.short	0x0018
        /*0014*/ 	.byte	0x00, 0xf0, 0x11, 0x00


	//----- nvinfo : EIATTR_KPARAM_INFO
	.align		4
.L_148:
        /*0018*/ 	.byte	0x04, 0x17
        /*001a*/ 	.short	(.L_150 - .L_149)
.L_149:
        /*001c*/ 	.word	0x00000000
        /*0020*/ 	.short	0x0002
        /*0022*/ 	.short	0x0010
        /*0024*/ 	.byte	0x00, 0xf5, 0x21, 0x00


	//----- nvinfo : EIATTR_KPARAM_INFO
	.align		4
.L_150:
        /*0028*/ 	.byte	0x04, 0x17
        /*002a*/ 	.short	(.L_152 - .L_151)
.L_151:
        /*002c*/ 	.word	0x00000000
        /*0030*/ 	.short	0x0001
        /*0032*/ 	.short	0x0008
        /*0034*/ 	.byte	0x00, 0xf5, 0x21, 0x00


	//----- nvinfo : EIATTR_KPARAM_INFO
	.align		4
.L_152:
        /*0038*/ 	.byte	0x04, 0x17
        /*003a*/ 	.short	(.L_154 - .L_153)
.L_153:
        /*003c*/ 	.word	0x00000000
        /*0040*/ 	.short	0x0000
        /*0042*/ 	.short	0x0000
        /*0044*/ 	.byte	0x00, 0xf5, 0x21, 0x00


	//----- nvinfo : EIATTR_SPARSE_MMA_MASK
	.align		4
.L_154:
        /*0048*/ 	.byte	0x03, 0x50
        /*004a*/ 	.short	0x0000


	//----- nvinfo : EIATTR_MAXREG_COUNT
	.align		4
        /*004c*/ 	.byte	0x03, 0x1b
        /*004e*/ 	.short	0x00ff


	//----- nvinfo : EIATTR_NUM_BARRIERS
	.align		4
        /*0050*/ 	.byte	0x02, 0x4c
        /*0052*/ 	.byte	0x01
	.zero		1


	//----- nvinfo : EIATTR_MERCURY_ISA_VERSION
	.align		4
        /*0054*/ 	.byte	0x03, 0x5f
        /*0056*/ 	.short	0x0101


	//----- nvinfo : EIATTR_VRC_CTA_INIT_COUNT
	.align		4
        /*0058*/ 	.byte	0x02, 0x4a
	.zero		1
	.zero		1


	//----- nvinfo : EIATTR_EXIT_INSTR_OFFSETS
	.align		4
        /*005c*/ 	.byte	0x04, 0x1c
        /*005e*/ 	.short	(.L_156 - .L_155)


	//   ....[0]....
.L_155:
        /*0060*/ 	.word	0x00000160


	//   ....[1]....
        /*0064*/ 	.word	0x000001d0


	//----- nvinfo : EIATTR_CBANK_PARAM_SIZE
	.align		4
.L_156:
        /*0068*/ 	.byte	0x03, 0x19
        /*006a*/ 	.short	0x001c


	//----- nvinfo : EIATTR_PARAM_CBANK
	.align		4
        /*006c*/ 	.byte	0x04, 0x0a
        /*006e*/ 	.short	(.L_158 - .L_157)
	.align		4
.L_157:
        /*0070*/ 	.word	index@(.nv.constant0._Z17vector_add_sharedPKfS0_Pfi)
        /*0074*/ 	.short	0x0380
        /*0076*/ 	.short	0x001c


	//----- nvinfo : EIATTR_SW_WAR
	.align		4
.L_158:
        /*0078*/ 	.byte	0x04, 0x36
        /*007a*/ 	.short	(.L_160 - .L_159)
.L_159:
        /*007c*/ 	.word	0x00000008
.L_160:


//--------------------- .nv.info._Z17vector_add_globalPKfS0_Pfi --------------------------
	.section	.nv.info._Z17vector_add_globalPKfS0_Pfi,"",@"SHT_CUDA_INFO"
	.sectionflags	@""
	.align	4


	//----- nvinfo : EIATTR_CUDA_API_VERSION
	.align		4
        /*0000*/ 	.byte	0x04, 0x37
        /*0002*/ 	.short	(.L_162 - .L_161)
.L_161:
        /*0004*/ 	.word	0x00000082


	//----- nvinfo : EIATTR_KPARAM_INFO
	.align		4
.L_162:
        /*0008*/ 	.byte	0x04, 0x17
        /*000a*/ 	.short	(.L_164 - .L_163)
.L_163:
        /*000c*/ 	.word	0x00000000
        /*0010*/ 	.short	0x0003
        /*0012*/ 	.short	0x0018
        /*0014*/ 	.byte	0x00, 0xf0, 0x11, 0x00


	//----- nvinfo : EIATTR_KPARAM_INFO
	.align		4
.L_164:
        /*0018*/ 	.byte	0x04, 0x17
        /*001a*/ 	.short	(.L_166 - .L_165)
.L_165:
        /*001c*/ 	.word	0x00000000
        /*0020*/ 	.short	0x0002
        /*0022*/ 	.short	0x0010
        /*0024*/ 	.byte	0x00, 0xf5, 0x21, 0x00


	//----- nvinfo : EIATTR_KPARAM_INFO
	.align		4
.L_166:
        /*0028*/ 	.byte	0x04, 0x17
        /*002a*/ 	.short	(.L_168 - .L_167)
.L_167:
        /*002c*/ 	.word	0x00000000
        /*0030*/ 	.short	0x0001
        /*0032*/ 	.short	0x0008
        /*0034*/ 	.byte	0x00, 0xf5, 0x21, 0x00


	//----- nvinfo : EIATTR_KPARAM_INFO
	.align		4
.L_168:
        /*0038*/ 	.byte	0x04, 0x17
        /*003a*/ 	.short	(.L_170 - .L_169)
.L_169:
        /*003c*/ 	.word	0x00000000
        /*0040*/ 	.short	0x0000
        /*0042*/ 	.short	0x0000
        /*0044*/ 	.byte	0x00, 0xf5, 0x21, 0x00


	//----- nvinfo : EIATTR_SPARSE_MMA_MASK
	.align		4
.L_170:
        /*0048*/ 	.byte	0x03, 0x50
        /*004a*/ 	.short	0x0000


	//----- nvinfo : EIATTR_MAXREG_COUNT
	.align		4
        /*004c*/ 	.byte	0x03, 0x1b
        /*004e*/ 	.short	0x00ff


	//----- nvinfo : EIATTR_MERCURY_ISA_VERSION
	.align		4
        /*0050*/ 	.byte	0x03, 0x5f
        /*0052*/ 	.short	0x0101


	//----- nvinfo : EIATTR_VRC_CTA_INIT_COUNT
	.align		4
        /*0054*/ 	.byte	0x02, 0x4a
	.zero		1
	.zero		1


	//----- nvinfo : EIATTR_EXIT_INSTR_OFFSETS
	.align		4
        /*0058*/ 	.byte	0x04, 0x1c
        /*005a*/ 	.short	(.L_172 - .L_171)


	//   ....[0]....
.L_171:
        /*005c*/ 	.word	0x00000070


	//   ....[1]....
        /*0060*/ 	.word	0x00000130


	//----- nvinfo : EIATTR_CBANK_PARAM_SIZE
	.align		4
.L_172:
        /*0064*/ 	.byte	0x03, 0x19
        /*0066*/ 	.short	0x001c


	//----- nvinfo : EIATTR_PARAM_CBANK
	.align		4
        /*0068*/ 	.byte	0x04, 0x0a
        /*006a*/ 	.short	(.L_174 - .L_173)
	.align		4
.L_173:
        /*006c*/ 	.word	index@(.nv.constant0._Z17vector_add_globalPKfS0_Pfi)
        /*0070*/ 	.short	0x0380
        /*0072*/ 	.short	0x001c


	//----- nvinfo : EIATTR_SW_WAR
	.align		4
.L_174:
        /*0074*/ 	.byte	0x04, 0x36
        /*0076*/ 	.short	(.L_176 - .L_175)
.L_175:
        /*0078*/ 	.word	0x00000008
.L_176:


//--------------------- .nv.callgraph             --------------------------
	.section	.nv.callgraph,"",@"SHT_CUDA_CALLGRAPH"
	.align	4
	.sectionentsize	8
	.align		4
        /*0000*/ 	.word	0x00000000
	.align		4
        /*0004*/ 	.word	0xffffffff
	.align		4
        /*0008*/ 	.word	0x00000000
	.align		4
        /*000c*/ 	.word	0xfffffffe
	.align		4
        /*0010*/ 	.word	0x00000000
	.align		4
        /*0014*/ 	.word	0xfffffffd
	.align		4
        /*0018*/ 	.word	0x00000000
	.align		4
        /*001c*/ 	.word	0xfffffffc


//--------------------- .nv.constant3             --------------------------
	.section	.nv.constant3,"a",@progbits
	.align	4
.nv.constant3:
	.type		const_scalar,@object
	.size		const_scalar,(.L_0 - const_scalar)
const_scalar:
	.zero		4
.L_0:


//--------------------- .text._Z29vector_add_bank_conflict_freePKfS0_Pfi --------------------------
	.section	.text._Z29vector_add_bank_conflict_freePKfS0_Pfi,"ax",@progbits
	.align	128
        .global         _Z29vector_add_bank_conflict_freePKfS0_Pfi
        .type           _Z29vector_add_bank_conflict_freePKfS0_Pfi,@function
        .size           _Z29vector_add_bank_conflict_freePKfS0_Pfi,(.L_x_8 - _Z29vector_add_bank_conflict_freePKfS0_Pfi)
        .other          _Z29vector_add_bank_conflict_freePKfS0_Pfi,@"STO_CUDA_ENTRY STV_DEFAULT"
_Z29vector_add_bank_conflict_freePKfS0_Pfi:
.text._Z29vector_add_bank_conflict_freePKfS0_Pfi:
[----:B------:R-:W-:Y:S01]  /*0000*/  LDC R1, c[0x0][0x37c] ;  /* 0x0000df00ff017b82 */ /* 0x000fe20000000800 */
[----:B------:R-:W0:Y:S07]  /*0010*/  S2R R6, SR_TID.X ;  /* 0x0000000000067919 */ /* 0x000e2e0000002100 */
[----:B------:R-:W0:Y:S01]  /*0020*/  S2UR UR4, SR_CTAID.X ;  /* 0x00000000000479c3 */ /* 0x000e220000002500 */
[----:B------:R-:W1:Y:S07]  /*0030*/  LDCU UR5, c[0x0][0x398] ;  /* 0x00007300ff0577ac */ /* 0x000e6e0008000800 */
[----:B------:R-:W0:Y:S02]  /*0040*/  LDC R7, c[0x0][0x360] ;  /* 0x0000d800ff077b82 */ /* 0x000e240000000800 */
[----:B0-----:R-:W-:-:S05]  /*0050*/  IMAD R7, R7, UR4, R6 ;  /* 0x0000000407077c24 */ /* 0x001fca000f8e0206 */
[----:B-1----:R-:W-:-:S13]  /*0060*/  ISETP.GE.AND P0, PT, R7, UR5, PT ;  /* 0x0000000507007c0c */ /* 0x002fda000bf06270 */
[----:B------:R-:W-:Y:S05]  /*0070*/  @P0 EXIT ;  /* 0x000000000000094d */ /* 0x000fea0003800000 */
[----:B------:R-:W0:Y:S01]  /*0080*/  LDC.64 R2, c[0x0][0x380] ;  /* 0x0000e000ff027b82 */ /* 0x000e220000000a00 */
[----:B------:R-:W1:Y:S07]  /*0090*/  LDCU.64 UR6, c[0x0][0x358] ;  /* 0x00006b00ff0677ac */ /* 0x000e6e0008000a00 */
[----:B------:R-:W2:Y:S08]  /*00a0*/  S2UR UR5, SR_CgaCtaId ;  /* 0x00000000000579c3 */ /* 0x000eb00000008800 */
[----:B------:R-:W3:Y:S01]  /*00b0*/  LDC.64 R4, c[0x0][0x388] ;  /* 0x0000e200ff047b82 */ /* 0x000ee20000000a00 */
[----:B0-----:R-:W-:-:S05]  /*00c0*/  IMAD.WIDE R2, R7, 0x4, R2 ;  /* 0x0000000407027825 */ /* 0x001fca00078e0202 */
[----:B-1----:R0:W4:Y:S01]  /*00d0*/  LDG.E R0, desc[UR6][R2.64] ;  /* 0x0000000602007981 */ /* 0x002122000c1e1900 */
[----:B------:R-:W-:Y:S02]  /*00e0*/  UMOV UR4, 0x400 ;  /* 0x0000040000047882 */ /* 0x000fe40000000000 */
[----:B--2---:R-:W-:-:S06]  /*00f0*/  ULEA UR4, UR5, UR4, 0x18 ;  /* 0x0000000405047291 */ /* 0x004fcc000f8ec0ff */
[----:B------:R-:W-:Y:S01]  /*0100*/  LEA R9, R6, UR4, 0x2 ;  /* 0x0000000406097c11 */ /* 0x000fe2000f8e10ff */
[----:B0-----:R-:W0:Y:S01]  /*0110*/  LDC.64 R2, c[0x0][0x390] ;  /* 0x0000e400ff027b82 */ /* 0x001e220000000a00 */
[----:B---3--:R-:W-:-:S03]  /*0120*/  IMAD.WIDE R4, R7, 0x4, R4 ;  /* 0x0000000407047825 */ /* 0x008fc600078e0204 */
[----:B----4-:R-:W-:Y:S04]  /*0130*/  STS [R9], R0 ;  /* 0x0000000009007388 */ /* 0x010fe80000000800 */
[----:B------:R-:W-:Y:S06]  /*0140*/  BAR.SYNC.DEFER_BLOCKING 0x0 ;  /* 0x0000000000007b1d */ /* 0x000fec0000010000 */
[----:B------:R-:W2:Y:S01]  /*0150*/  LDG.E R5, desc[UR6][R4.64] ;  /* 0x0000000604057981 */ /* 0x000ea2000c1e1900 */
[----:B0-----:R-:W-:-:S03]  /*0160*/  IMAD.WIDE R2, R7, 0x4, R2 ;  /* 0x0000000407027825 */ /* 0x001fc600078e0202 */
[----:B------:R-:W2:Y:S02]  /*0170*/  LDS R6, [R9] ;  /* 0x0000000009067984 */ /* 0x000ea40000000800 */
[----:B--2---:R-:W-:-:S05]  /*0180*/  FADD R7, R6, R5 ;  /* 0x0000000506077221 */ /* 0x004fca0000000000 */
[----:B------:R-:W-:Y:S01]  /*0190*/  STG.E desc[UR6][R2.64], R7 ;  /* 0x0000000702007986 */ /* 0x000fe2000c101906 */
[----:B------:R-:W-:Y:S05]  /*01a0*/  EXIT ;  /* 0x000000000000794d */ /* 0x000fea0003800000 */
.L_x_0:
[----:B------:R-:W-:-:S00]  /*01b0*/  BRA `(.L_x_0) ;  /* 0xfffffffc00fc7947 */ /* 0x000fc0000383ffff */
[----:B------:R-:W-:-:S00]  /*01c0*/  NOP ;  /* 0x0000000000007918 */ /* 0x000fc00000000000 */
        /* <DEDUP_REMOVED lines=11> */
.L_x_8:


//--------------------- .text._Z24vector_add_bank_conflictPKfS0_Pfi --------------------------
	.section	.text._Z24vector_add_bank_conflictPKfS0_Pfi,"ax",@progbits
	.align	128
        .global         _Z24vector_add_bank_conflictPKfS0_Pfi
        .type           _Z24vector_add_bank_conflictPKfS0_Pfi,@function
        .size           _Z24vector_add_bank_conflictPKfS0_Pfi,(.L_x_9 - _Z24vector_add_bank_conflictPKfS0_Pfi)
        .other          _Z24vector_add_bank_conflictPKfS0_Pfi,@"STO_CUDA_ENTRY STV_DEFAULT"
_Z24vector_add_bank_conflictPKfS0_Pfi:
.text._Z24vector_add_bank_conflictPKfS0_Pfi:
        /* <DEDUP_REMOVED lines=14> */
[----:B------:R-:W-:Y:S01]  /*00e0*/  UMOV UR4, 0x400 ;  /* 0x0000040000047882 */ /* 0x000fe20000000000 */
[----:B------:R-:W-:Y:S01]  /*00f0*/  SHF.L.U32 R6, R6, 0x7, RZ ;  /* 0x0000000706067819 */ /* 0x000fe200000006ff */
[----:B--2---:R-:W-:-:S03]  /*0100*/  ULEA UR4, UR5, UR4, 0x18 ;  /* 0x0000000405047291 */ /* 0x004fc6000f8ec0ff */
[----:B------:R-:W-:Y:S01]  /*0110*/  LOP3.LUT R9, R6, 0x380, RZ, 0xc0, !PT ;  /* 0x0000038006097812 */ /* 0x000fe200078ec0ff */
[----:B0-----:R-:W0:Y:S01]  /*0120*/  LDC.64 R2, c[0x0][0x390] ;  /* 0x0000e400ff027b82 */ /* 0x001e220000000a00 */
[----:B---3--:R-:W-:-:S04]  /*0130*/  IMAD.WIDE R4, R7, 0x4, R4 ;  /* 0x0000000407047825 */ /* 0x008fc800078e0204 */
[----:B----4-:R-:W-:Y:S03]  /*0140*/  STS [R9+UR4], R0 ;  /* 0x0000000009007988 */ /* 0x010fe60008000804 */
[----:B------:R-:W-:Y:S06]  /*0150*/  BAR.SYNC.DEFER_BLOCKING 0x0 ;  /* 0x0000000000007b1d */ /* 0x000fec0000010000 */
[----:B------:R-:W2:Y:S01]  /*0160*/  LDG.E R5, desc[UR6][R4.64] ;  /* 0x0000000604057981 */ /* 0x000ea2000c1e1900 */
[----:B0-----:R-:W-:-:S03]  /*0170*/  IMAD.WIDE R2, R7, 0x4, R2 ;  /* 0x0000000407027825 */ /* 0x001fc600078e0202 */
[----:B------:R-:W2:Y:S02]  /*0180*/  LDS R6, [R9+UR4] ;  /* 0x0000000409067984 */ /* 0x000ea40008000800 */
[----:B--2---:R-:W-:-:S05]  /*0190*/  FADD R7, R6, R5 ;  /* 0x0000000506077221 */ /* 0x004fca0000000000 */
[----:B------:R-:W-:Y:S01]  /*01a0*/  STG.E desc[UR6][R2.64], R7 ;  /* 0x0000000702007986 */ /* 0x000fe2000c101906 */
[----:B------:R-:W-:Y:S05]  /*01b0*/  EXIT ;  /* 0x000000000000794d */ /* 0x000fea0003800000 */
.L_x_1:
        /* <DEDUP_REMOVED lines=12> */
.L_x_9:


//--------------------- .text._Z18vector_add_stridedPKfS0_Pfii --------------------------
	.section	.text._Z18vector_add_stridedPKfS0_Pfii,"ax",@progbits
	.align	128
        .global         _Z18vector_add_stridedPKfS0_Pfii
        .type           _Z18vector_add_stridedPKfS0_Pfii,@function
        .size           _Z18vector_add_stridedPKfS0_Pfii,(.L_x_10 - _Z18vector_add_stridedPKfS0_Pfii)
        .other          _Z18vector_add_stridedPKfS0_Pfii,@"STO_CUDA_ENTRY STV_DEFAULT"
_Z18vector_add_stridedPKfS0_Pfii:
.text._Z18vector_add_stridedPKfS0_Pfii:
[----:B------:R-:W-:Y:S01]  /*0000*/  LDC R1, c[0x0][0x37c] ;  /* 0x0000df00ff017b82 */ /* 0x000fe20000000800 */
[----:B------:R-:W0:Y:S07]  /*0010*/  S2R R3, SR_TID.X ;  /* 0x0000000000037919 */ /* 0x000e2e0000002100 */
[----:B------:R-:W0:Y:S01]  /*0020*/  S2UR UR4, SR_CTAID.X ;  /* 0x00000000000479c3 */ /* 0x000e220000002500 */
[----:B------:R-:W1:Y:S07]  /*0030*/  LDCU.64 UR6, c[0x0][0x398] ;  /* 0x00007300ff0677ac */ /* 0x000e6e0008000a00 */
[----:B------:R-:W0:Y:S02]  /*0040*/  LDC R0, c[0x0][0x360] ;  /* 0x0000d800ff007b82 */ /* 0x000e240000000800 */
[----:B0-----:R-:W-:-:S04]  /*0050*/  IMAD R0, R0, UR4, R3 ;  /* 0x0000000400007c24 */ /* 0x001fc8000f8e0203 */
[----:B-1----:R-:W-:-:S05]  /*0060*/  IMAD R9, R0, UR7, RZ ;  /* 0x0000000700097c24 */ /* 0x002fca000f8e02ff */
[----:B------:R-:W-:-:S13]  /*0070*/  ISETP.GE.AND P0, PT, R9, UR6, PT ;  /* 0x0000000609007c0c */ /* 0x000fda000bf06270 */
[----:B------:R-:W-:Y:S05]  /*0080*/  @P0 EXIT ;  /* 0x000000000000094d */ /* 0x000fea0003800000 */
[----:B------:R-:W0:Y:S01]  /*0090*/  LDC.64 R2, c[0x0][0x380] ;  /* 0x0000e000ff027b82 */ /* 0x000e220000000a00 */
[----:B------:R-:W1:Y:S07]  /*00a0*/  LDCU.64 UR4, c[0x0][0x358] ;  /* 0x00006b00ff0477ac */ /* 0x000e6e0008000a00 */
[----:B------:R-:W2:Y:S08]  /*00b0*/  LDC.64 R4, c[0x0][0x388] ;  /* 0x0000e200ff047b82 */ /* 0x000eb00000000a00 */
[----:B------:R-:W3:Y:S01]  /*00c0*/  LDC.64 R6, c[0x0][0x390] ;  /* 0x0000e400ff067b82 */ /* 0x000ee20000000a00 */
[----:B0-----:R-:W-:-:S06]  /*00d0*/  IMAD.WIDE R2, R9, 0x4, R2 ;  /* 0x0000000409027825 */ /* 0x001fcc00078e0202 */
[----:B-1----:R-:W4:Y:S01]  /*00e0*/  LDG.E R2, desc[UR4][R2.64] ;  /* 0x0000000402027981 */ /* 0x002f22000c1e1900 */
[----:B--2---:R-:W-:-:S06]  /*00f0*/  IMAD.WIDE R4, R9, 0x4, R4 ;  /* 0x0000000409047825 */ /* 0x004fcc00078e0204 */
[----:B------:R-:W4:Y:S01]  /*0100*/  LDG.E R5, desc[UR4][R4.64] ;  /* 0x0000000404057981 */ /* 0x000f22000c1e1900 */
[----:B---3--:R-:W-:-:S04]  /*0110*/  IMAD.WIDE R6, R9, 0x4, R6 ;  /* 0x0000000409067825 */ /* 0x008fc800078e0206 */
[----:B----4-:R-:W-:-:S05]  /*0120*/  FADD R9, R2, R5 ;  /* 0x0000000502097221 */ /* 0x010fca0000000000 */
[----:B------:R-:W-:Y:S01]  /*0130*/  STG.E desc[UR4][R6.64], R9 ;  /* 0x0000000906007986 */ /* 0x000fe2000c101904 */
[----:B------:R-:W-:Y:S05]  /*0140*/  EXIT ;  /* 0x000000000000794d */ /* 0x000fea0003800000 */
.L_x_2:
        /* <DEDUP_REMOVED lines=11> */
.L_x_10:


//--------------------- .text._Z19vector_add_unrolledPKfS0_Pfi --------------------------
	.section	.text._Z19vector_add_unrolledPKfS0_Pfi,"ax",@progbits
	.align	128
        .global         _Z19vector_add_unrolledPKfS0_Pfi
        .type           _Z19vector_add_unrolledPKfS0_Pfi,@function
        .size           _Z19vector_add_unrolledPKfS0_Pfi,(.L_x_11 - _Z19vector_add_unrolledPKfS0_Pfi)
        .other          _Z19vector_add_unrolledPKfS0_Pfi,@"STO_CUDA_ENTRY STV_DEFAULT"
_Z19vector_add_unrolledPKfS0_Pfi:
.text._Z19vector_add_unrolledPKfS0_Pfi:
[----:B------:R-:W-:Y:S01]  /*0000*/  LDC R1, c[0x0][0x37c] ;  /* 0x0000df00ff017b82 */ /* 0x000fe20000000800 */
[----:B------:R-:W0:Y:S07]  /*0010*/  S2R R10, SR_TID.X ;  /* 0x00000000000a7919 */ /* 0x000e2e0000002100 */
[----:B------:R-:W1:Y:S01]  /*0020*/  S2UR UR4, SR_CTAID.X ;  /* 0x00000000000479c3 */ /* 0x000e620000002500 */
[----:B------:R-:W2:Y:S07]  /*0030*/  LDCU UR6, c[0x0][0x398] ;  /* 0x00007300ff0677ac */ /* 0x000eae0008000800 */
[----:B------:R-:W1:Y:S08]  /*0040*/  LDC R2, c[0x0][0x360] ;  /* 0x0000d800ff027b82 */ /* 0x000e700000000800 */
[----:B------:R-:W3:Y:S08]  /*0050*/  LDC.64 R20, c[0x0][0x380] ;  /* 0x0000e000ff147b82 */ /* 0x000ef00000000a00 */
[----:B------:R-:W4:Y:S01]  /*0060*/  LDC.64 R18, c[0x0][0x388] ;  /* 0x0000e200ff127b82 */ /* 0x000f220000000a00 */
[----:B-1----:R-:W-:-:S07]  /*0070*/  IMAD R25, R2, UR4, RZ ;  /* 0x0000000402197c24 */ /* 0x002fce000f8e02ff */
[----:B------:R-:W1:Y:S01]  /*0080*/  LDC.64 R16, c[0x0][0x388] ;  /* 0x0000e200ff107b82 */ /* 0x000e620000000a00 */
[----:B------:R-:W4:Y:S01]  /*0090*/  LDCU.64 UR4, c[0x0][0x358] ;  /* 0x00006b00ff0477ac */ /* 0x000f220008000a00 */
[----:B0-----:R-:W-:-:S06]  /*00a0*/  LEA R25, R25, R10, 0x2 ;  /* 0x0000000a19197211 */ /* 0x001fcc00078e10ff */
[----:B------:R-:W0:Y:S01]  /*00b0*/  LDC.64 R10, c[0x0][0x380] ;  /* 0x0000e000ff0a7b82 */ /* 0x000e220000000a00 */
[CC--:B------:R-:W-:Y:S02]  /*00c0*/  IADD3 R23, PT, PT, R25.reuse, R2.reuse, RZ ;  /* 0x0000000219177210 */ /* 0x0c0fe40007ffe0ff */
[----:B--2---:R-:W-:Y:S02]  /*00d0*/  ISETP.GE.AND P0, PT, R25, UR6, PT ;  /* 0x0000000619007c0c */ /* 0x004fe4000bf06270 */
[C---:B------:R-:W-:Y:S02]  /*00e0*/  IADD3 R9, PT, PT, R23.reuse, R2, RZ ;  /* 0x0000000217097210 */ /* 0x040fe40007ffe0ff */
[----:B------:R-:W-:Y:S01]  /*00f0*/  ISETP.GE.U32.AND P1, PT, R23, UR6, PT ;  /* 0x0000000617007c0c */ /* 0x000fe2000bf26070 */
[----:B------:R-:W2:Y:S01]  /*0100*/  LDC.64 R14, c[0x0][0x380] ;  /* 0x0000e000ff0e7b82 */ /* 0x000ea20000000a00 */
[----:B------:R-:W-:-:S07]  /*0110*/  ISETP.GE.U32.AND P2, PT, R9, UR6, PT ;  /* 0x0000000609007c0c */ /* 0x000fce000bf46070 */
[----:B------:R-:W2:Y:S01]  /*0120*/  LDC.64 R12, c[0x0][0x388] ;  /* 0x0000e200ff0c7b82 */ /* 0x000ea20000000a00 */
[----:B---3--:R-:W-:-:S04]  /*0130*/  @!P0 IMAD.WIDE R20, R25, 0x4, R20 ;  /* 0x0000000419148825 */ /* 0x008fc800078e0214 */
[----:B----4-:R-:W-:Y:S01]  /*0140*/  @!P0 IMAD.WIDE R18, R25, 0x4, R18 ;  /* 0x0000000419128825 */ /* 0x010fe200078e0212 */
[----:B------:R3:W4:Y:S02]  /*0150*/  @!P0 LDG.E R7, desc[UR4][R20.64] ;  /* 0x0000000414078981 */ /* 0x000724000c1e1900 */
[----:B------:R-:W2:Y:S01]  /*0160*/  LDC.64 R28, c[0x0][0x380] ;  /* 0x0000e000ff1c7b82 */ /* 0x000ea20000000a00 */
[C---:B0-----:R-:W-:Y:S01]  /*0170*/  @!P1 IMAD.WIDE.U32 R10, R23.reuse, 0x4, R10 ;  /* 0x00000004170a9825 */ /* 0x041fe200078e000a */
[----:B------:R-:W4:Y:S03]  /*0180*/  @!P0 LDG.E R0, desc[UR4][R18.64] ;  /* 0x0000000412008981 */ /* 0x000f26000c1e1900 */
[----:B-1----:R-:W-:Y:S01]  /*0190*/  @!P1 IMAD.WIDE.U32 R16, R23, 0x4, R16 ;  /* 0x0000000417109825 */ /* 0x002fe200078e0010 */
[----:B------:R0:W4:Y:S02]  /*01a0*/  @!P1 LDG.E R5, desc[UR4][R10.64] ;  /* 0x000000040a059981 */ /* 0x000124000c1e1900 */
[----:B---3--:R-:W1:Y:S01]  /*01b0*/  LDC.64 R20, c[0x0][0x388] ;  /* 0x0000e200ff147b82 */ /* 0x008e620000000a00 */
[C---:B--2---:R-:W-:Y:S01]  /*01c0*/  @!P2 IMAD.WIDE.U32 R14, R9.reuse, 0x4, R14 ;  /* 0x00000004090ea825 */ /* 0x044fe200078e000e */
[----:B------:R-:W2:Y:S04]  /*01d0*/  @!P1 LDG.E R8, desc[UR4][R16.64] ;  /* 0x0000000410089981 */ /* 0x000ea8000c1e1900 */
[----:B------:R3:W2:Y:S01]  /*01e0*/  @!P2 LDG.E R27, desc[UR4][R14.64] ;  /* 0x000000040e1ba981 */ /* 0x0006a2000c1e1900 */
[C---:B------:R-:W-:Y:S01]  /*01f0*/  @!P2 IMAD.WIDE.U32 R12, R9.reuse, 0x4, R12 ;  /* 0x00000004090ca825 */ /* 0x040fe200078e000c */
[----:B0-----:R-:W0:Y:S04]  /*0200*/  @!P0 LDC.64 R10, c[0x0][0x390] ;  /* 0x0000e400ff0a8b82 */ /* 0x001e280000000a00 */
[----:B------:R3:W2:Y:S04]  /*0210*/  @!P2 LDG.E R6, desc[UR4][R12.64] ;  /* 0x000000040c06a981 */ /* 0x0006a8000c1e1900 */
[----:B---3--:R-:W3:Y:S01]  /*0220*/  @!P1 LDC.64 R14, c[0x0][0x390] ;  /* 0x0000e400ff0e9b82 */ /* 0x008ee20000000a00 */
[----:B------:R-:W-:-:S07]  /*0230*/  IADD3 R2, PT, PT, R9, R2, RZ ;  /* 0x0000000209027210 */ /* 0x000fce0007ffe0ff */
[----:B------:R-:W3:Y:S01]  /*0240*/  @!P2 LDC.64 R12, c[0x0][0x390] ;  /* 0x0000e400ff0cab82 */ /* 0x000ee20000000a00 */
[----:B------:R-:W-:Y:S01]  /*0250*/  ISETP.GE.U32.AND P3, PT, R2, UR6, PT ;  /* 0x0000000602007c0c */ /* 0x000fe2000bf66070 */
[----:B0-----:R-:W-:-:S12]  /*0260*/  @!P0 IMAD.WIDE R10, R25, 0x4, R10 ;  /* 0x00000004190a8825 */ /* 0x001fd800078e020a */
[----:B------:R-:W-:-:S04]  /*0270*/  @!P3 IMAD.WIDE.U32 R28, R2, 0x4, R28 ;  /* 0x00000004021cb825 */ /* 0x000fc800078e001c */
[----:B-1----:R-:W-:Y:S01]  /*0280*/  @!P3 IMAD.WIDE.U32 R20, R2, 0x4, R20 ;  /* 0x000000040214b825 */ /* 0x002fe200078e0014 */
[----:B------:R0:W5:Y:S03]  /*0290*/  @!P3 LDG.E R3, desc[UR4][R28.64] ;  /* 0x000000041c03b981 */ /* 0x000166000c1e1900 */
[----:B---3--:R-:W-:Y:S01]  /*02a0*/  @!P1 IMAD.WIDE.U32 R14, R23, 0x4, R14 ;  /* 0x00000004170e9825 */ /* 0x008fe200078e000e */
[----:B------:R0:W5:Y:S03]  /*02b0*/  @!P3 LDG.E R4, desc[UR4][R20.64] ;  /* 0x000000041404b981 */ /* 0x000166000c1e1900 */
[----:B------:R-:W-:-:S04]  /*02c0*/  @!P2 IMAD.WIDE.U32 R12, R9, 0x4, R12 ;  /* 0x00000004090ca825 */ /* 0x000fc800078e000c */
[----:B----4-:R-:W-:Y:S01]  /*02d0*/  @!P0 FADD R7, R7, R0 ;  /* 0x0000000007078221 */ /* 0x010fe20000000000 */
[----:B--2---:R-:W-:-:S04]  /*02e0*/  @!P1 FADD R5, R5, R8 ;  /* 0x0000000805059221 */ /* 0x004fc80000000000 */
[----:B------:R0:W-:Y:S04]  /*02f0*/  @!P0 STG.E desc[UR4][R10.64], R7 ;  /* 0x000000070a008986 */ /* 0x0001e8000c101904 */
[----:B------:R0:W-:Y:S01]  /*0300*/  @!P1 STG.E desc[UR4][R14.64], R5 ;  /* 0x000000050e009986 */ /* 0x0001e2000c101904 */
[----:B------:R-:W-:-:S05]  /*0310*/  @!P2 FADD R27, R27, R6 ;  /* 0x000000061b1ba221 */ /* 0x000fca0000000000 */
[----:B------:R0:W-:Y:S01]  /*0320*/  @!P2 STG.E desc[UR4][R12.64], R27 ;  /* 0x0000001b0c00a986 */ /* 0x0001e2000c101904 */
[----:B------:R-:W-:Y:S05]  /*0330*/  @P3 EXIT ;  /* 0x000000000000394d */ /* 0x000fea0003800000 */
[----:B0-----:R-:W0:Y:S01]  /*0340*/  LDC.64 R6, c[0x0][0x390] ;  /* 0x0000e400ff067b82 */ /* 0x001e220000000a00 */
[----:B-----5:R-:W-:Y:S01]  /*0350*/  FADD R5, R3, R4 ;  /* 0x0000000403057221 */ /* 0x020fe20000000000 */
[----:B0-----:R-:W-:-:S05]  /*0360*/  IMAD.WIDE.U32 R2, R2, 0x4, R6 ;  /* 0x0000000402027825 */ /* 0x001fca00078e0006 */
[----:B------:R-:W-:Y:S01]  /*0370*/  STG.E desc[UR4][R2.64], R5 ;  /* 0x0000000502007986 */ /* 0x000fe2000c101904 */
[----:B------:R-:W-:Y:S05]  /*0380*/  EXIT ;  /* 0x000000000000794d */ /* 0x000fea0003800000 */
.L_x_3:
        /* <DEDUP_REMOVED lines=15> */
.L_x_11:


//--------------------- .text._Z18vector_add_textureyyPfi --------------------------
	.section	.text._Z18vector_add_textureyyPfi,"ax",@progbits
	.align	128
        .global         _Z18vector_add_textureyyPfi
        .type           _Z18vector_add_textureyyPfi,@function
        .size           _Z18vector_add_textureyyPfi,(.L_x_12 - _Z18vector_add_textureyyPfi)
        .other          _Z18vector_add_textureyyPfi,@"STO_CUDA_ENTRY STV_DEFAULT"
_Z18vector_add_textureyyPfi:
.text._Z18vector_add_textureyyPfi:
        /* <DEDUP_REMOVED lines=8> */
[----:B------:R-:W0:Y:S01]  /*0080*/  LDCU UR4, c[0x0][0x380] ;  /* 0x00007000ff0477ac */ /* 0x000e220008000800 */
[----:B------:R-:W1:Y:S01]  /*0090*/  LDCU UR6, c[0x0][0x388] ;  /* 0x00007100ff0677ac */ /* 0x000e620008000800 */
[----:B------:R-:W-:Y:S01]  /*00a0*/  UMOV UR5, URZ ;  /* 0x000000ff00057c82 */ /* 0x000fe20008000000 */
[----:B------:R-:W-:Y:S01]  /*00b0*/  UMOV UR7, URZ ;  /* 0x000000ff00077c82 */ /* 0x000fe20008000000 */
[----:B0-----:R0:W-:Y:S01]  /*00c0*/  TLD.LZ RZ, R0, R5, UR4, 1D, 0x1 ;  /* 0x00ff04ff05007f66 */ /* 0x0011e200081e01ff */
[----:B-1----:R-:W5:Y:S01]  /*00d0*/  TLD.LZ RZ, R7, R5, UR6, 1D, 0x1 ;  /* 0x00ff06ff05077f66 */ /* 0x002f6200081e01ff */
[----:B------:R-:W1:Y:S01]  /*00e0*/  LDC.64 R2, c[0x0][0x390] ;  /* 0x0000e400ff027b82 */ /* 0x000e620000000a00 */
[----:B0-----:R-:W0:Y:S01]  /*00f0*/  LDCU.64 UR4, c[0x0][0x358] ;  /* 0x00006b00ff0477ac */ /* 0x001e220008000a00 */
[----:B-1----:R-:W-:-:S04]  /*0100*/  IMAD.WIDE R2, R5, 0x4, R2 ;  /* 0x0000000405027825 */ /* 0x002fc800078e0202 */
[----:B-----5:R-:W-:-:S05]  /*0110*/  FADD R7, R0, R7 ;  /* 0x0000000700077221 */ /* 0x020fca0000000000 */
[----:B0-----:R-:W-:Y:S01]  /*0120*/  STG.E desc[UR4][R2.64], R7 ;  /* 0x0000000702007986 */ /* 0x001fe2000c101904 */
[----:B------:R-:W-:Y:S05]  /*0130*/  EXIT ;  /* 0x000000000000794d */ /* 0x000fea0003800000 */
.L_x_4:
        /* <DEDUP_REMOVED lines=12> */
.L_x_12:


//--------------------- .text._Z26vector_add_constant_scalarPKfPfi --------------------------
	.section	.text._Z26vector_add_constant_scalarPKfPfi,"ax",@progbits
	.align	128
        .global         _Z26vector_add_constant_scalarPKfPfi
        .type           _Z26vector_add_constant_scalarPKfPfi,@function
        .size           _Z26vector_add_constant_scalarPKfPfi,(.L_x_13 - _Z26vector_add_constant_scalarPKfPfi)
        .other          _Z26vector_add_constant_scalarPKfPfi,@"STO_CUDA_ENTRY STV_DEFAULT"
_Z26vector_add_constant_scalarPKfPfi:
.text._Z26vector_add_constant_scalarPKfPfi:
        /* <DEDUP_REMOVED lines=9> */
[----:B------:R-:W1:Y:S01]  /*0090*/  LDCU.64 UR4, c[0x0][0x358] ;  /* 0x00006b00ff0477ac */ /* 0x000e620008000a00 */
[----:B------:R-:W2:Y:S06]  /*00a0*/  LDCU UR6, c[0x3][URZ] ;  /* 0x00c00000ff0677ac */ /* 0x000eac0008000800 */
[----:B------:R-:W3:Y:S01]  /*00b0*/  LDC.64 R4, c[0x0][0x388] ;  /* 0x0000e200ff047b82 */ /* 0x000ee20000000a00 */
[----:B0-----:R-:W-:-:S06]  /*00c0*/  IMAD.WIDE R2, R7, 0x4, R2 ;  /* 0x0000000407027825 */ /* 0x001fcc00078e0202 */
[----:B-1----:R-:W2:Y:S01]  /*00d0*/  LDG.E R2, desc[UR4][R2.64] ;  /* 0x0000000402027981 */ /* 0x002ea2000c1e1900 */
[----:B---3--:R-:W-:-:S04]  /*00e0*/  IMAD.WIDE R4, R7, 0x4, R4 ;  /* 0x0000000407047825 */ /* 0x008fc800078e0204 */
[----:B--2---:R-:W-:-:S05]  /*00f0*/  FADD R7, R2, UR6 ;  /* 0x0000000602077e21 */ /* 0x004fca0008000000 */
[----:B------:R-:W-:Y:S01]  /*0100*/  STG.E desc[UR4][R4.64], R7 ;  /* 0x0000000704007986 */ /* 0x000fe2000c101904 */
[----:B------:R-:W-:Y:S05]  /*0110*/  EXIT ;  /* 0x000000000000794d */ /* 0x000fea0003800000 */
.L_x_5:
        /* <DEDUP_REMOVED lines=14> */
.L_x_13:


//--------------------- .text._Z17vector_add_sharedPKfS0_Pfi --------------------------
	.section	.text._Z17vector_add_sharedPKfS0_Pfi,"ax",@progbits
	.align	128
        .global         _Z17vector_add_sharedPKfS0_Pfi
        .type           _Z17vector_add_sharedPKfS0_Pfi,@function
        .size           _Z17vector_add_sharedPKfS0_Pfi,(.L_x_14 - _Z17vector_add_sharedPKfS0_Pfi)
        .other          _Z17vector_add_sharedPKfS0_Pfi,@"STO_CUDA_ENTRY STV_DEFAULT"
_Z17vector_add_sharedPKfS0_Pfi:
.text._Z17vector_add_sharedPKfS0_Pfi:
[----:B------:R-:W-:Y:S01]  /*0000*/  LDC R1, c[0x0][0x37c] ;  /* 0x0000df00ff017b82 */ /* 0x000fe20000000800 */
[----:B------:R-:W0:Y:S07]  /*0010*/  S2R R0, SR_TID.X ;  /* 0x0000000000007919 */ /* 0x000e2e0000002100 */
[----:B------:R-:W0:Y:S01]  /*0020*/  S2UR UR4, SR_CTAID.X ;  /* 0x00000000000479c3 */ /* 0x000e220000002500 */
[----:B------:R-:W1:Y:S01]  /*0030*/  LDCU UR5, c[0x0][0x398] ;  /* 0x00007300ff0577ac */ /* 0x000e620008000800 */
[----:B------:R-:W2:Y:S06]  /*0040*/  LDCU.64 UR6, c[0x0][0x358] ;  /* 0x00006b00ff0677ac */ /* 0x000eac0008000a00 */
[----:B------:R-:W0:Y:S08]  /*0050*/  LDC R9, c[0x0][0x360] ;  /* 0x0000d800ff097b82 */ /* 0x000e300000000800 */
[----:B------:R-:W3:Y:S08]  /*0060*/  LDC.64 R2, c[0x0][0x380] ;  /* 0x0000e000ff027b82 */ /* 0x000ef00000000a00 */
[----:B------:R-:W4:Y:S01]  /*0070*/  LDC.64 R4, c[0x0][0x388] ;  /* 0x0000e200ff047b82 */ /* 0x000f220000000a00 */
[----:B0-----:R-:W-:-:S05]  /*0080*/  IMAD R7, R9, UR4, R0 ;  /* 0x0000000409077c24 */ /* 0x001fca000f8e0200 */
[----:B-1----:R-:W-:-:S13]  /*0090*/  ISETP.GE.AND P0, PT, R7, UR5, PT ;  /* 0x0000000507007c0c */ /* 0x002fda000bf06270 */
[----:B---3--:R-:W-:-:S04]  /*00a0*/  @!P0 IMAD.WIDE R2, R7, 0x4, R2 ;  /* 0x0000000407028825 */ /* 0x008fc800078e0202 */
[----:B----4-:R-:W-:Y:S02]  /*00b0*/  @!P0 IMAD.WIDE R4, R7, 0x4, R4 ;  /* 0x0000000407048825 */ /* 0x010fe400078e0204 */
[----:B--2---:R-:W2:Y:S04]  /*00c0*/  @!P0 LDG.E R3, desc[UR6][R2.64] ;  /* 0x0000000602038981 */ /* 0x004ea8000c1e1900 */
[----:B------:R-:W3:Y:S01]  /*00d0*/  @!P0 LDG.E R5, desc[UR6][R4.64] ;  /* 0x0000000604058981 */ /* 0x000ee2000c1e1900 */
[----:B------:R-:W0:Y:S01]  /*00e0*/  S2UR UR5, SR_CgaCtaId ;  /* 0x00000000000579c3 */ /* 0x000e220000008800 */
[----:B------:R-:W-:Y:S02]  /*00f0*/  UMOV UR4, 0x400 ;  /* 0x0000040000047882 */ /* 0x000fe40000000000 */
[----:B0-----:R-:W-:-:S06]  /*0100*/  ULEA UR4, UR5, UR4, 0x18 ;  /* 0x0000000405047291 */ /* 0x001fcc000f8ec0ff */
[----:B------:R-:W-:-:S04]  /*0110*/  LEA R0, R0, UR4, 0x2 ;  /* 0x0000000400007c11 */ /* 0x000fc8000f8e10ff */
[----:B------:R-:W-:Y:S01]  /*0120*/  LEA R6, R9, R0, 0x2 ;  /* 0x0000000009067211 */ /* 0x000fe200078e10ff */
[----:B--2---:R0:W-:Y:S04]  /*0130*/  @!P0 STS [R0], R3 ;  /* 0x0000000300008388 */ /* 0x0041e80000000800 */
[----:B---3--:R0:W-:Y:S01]  /*0140*/  @!P0 STS [R6], R5 ;  /* 0x0000000506008388 */ /* 0x0081e20000000800 */
[----:B------:R-:W-:Y:S06]  /*0150*/  BAR.SYNC.DEFER_BLOCKING 0x0 ;  /* 0x0000000000007b1d */ /* 0x000fec0000010000 */
[----:B------:R-:W-:Y:S05]  /*0160*/  @P0 EXIT ;  /* 0x000000000000094d */ /* 0x000fea0003800000 */
[----:B0-----:R-:W-:Y:S01]  /*0170*/  LDS R0, [R0] ;  /* 0x0000000000007984 */ /* 0x001fe20000000800 */
[----:B------:R-:W0:Y:S03]  /*0180*/  LDC.64 R2, c[0x0][0x390] ;  /* 0x0000e400ff027b82 */ /* 0x000e260000000a00 */
[----:B------:R-:W1:Y:S01]  /*0190*/  LDS R5, [R6] ;  /* 0x0000000006057984 */ /* 0x000e620000000800 */
[----:B0-----:R-:W-:-:S04]  /*01a0*/  IMAD.WIDE R2, R7, 0x4, R2 ;  /* 0x0000000407027825 */ /* 0x001fc800078e0202 */
[----:B-1----:R-:W-:-:S05]  /*01b0*/  FADD R5, R0, R5 ;  /* 0x0000000500057221 */ /* 0x002fca0000000000 */
[----:B------:R-:W-:Y:S01]  /*01c0*/  STG.E desc[UR6][R2.64], R5 ;  /* 0x0000000502007986 */ /* 0x000fe2000c101906 */
[----:B------:R-:W-:Y:S05]  /*01d0*/  EXIT ;  /* 0x000000000000794d */ /* 0x000fea0003800000 */
.L_x_6:
        /* <DEDUP_REMOVED lines=10> */
.L_x_14:


//--------------------- .text._Z17vector_add_globalPKfS0_Pfi --------------------------
	.section	.text._Z17vector_add_globalPKfS0_Pfi,"ax",@progbits
	.align	128
        .global         _Z17vector_add_globalPKfS0_Pfi
        .type           _Z17vector_add_globalPKfS0_Pfi,@function
        .size           _Z17vector_add_globalPKfS0_Pfi,(.L_x_15 - _Z17vector_add_globalPKfS0_Pfi)
        .other          _Z17vector_add_globalPKfS0_Pfi,@"STO_CUDA_ENTRY STV_DEFAULT"
_Z17vector_add_globalPKfS0_Pfi:
.text._Z17vector_add_globalPKfS0_Pfi:
        /* <DEDUP_REMOVED lines=20> */
.L_x_7:
        /* <DEDUP_REMOVED lines=12> */
.L_x_15:


//--------------------- .nv.shared._Z29vector_add_bank_conflict_freePKfS0_Pfi --------------------------
	.section	.nv.shared._Z29vector_add_bank_conflict_freePKfS0_Pfi,"aw",@nobits
	.sectionflags	@""
	.align	16
.nv.shared._Z29vector_add_bank_conflict_freePKfS0_Pfi:
	.zero		2080


//--------------------- .nv.shared.reserved.0     --------------------------
	.section	.nv.shared.reserved.0,"aw",@nobits
	.weak		__nv_reservedSMEM_offset_0_alias
	.size		__nv_reservedSMEM_offset_0_alias, 0, 64
	.other		__nv_reservedSMEM_offset_0_alias,@"STO_CUDA_RESERVED_SHARED STV_DEFAULT"
__nv_reservedSMEM_offset_0_alias:
	.zero		0
	.zero		64


//--------------------- .nv.shared._Z24vector_add_bank_conflictPKfS0_Pfi --------------------------
	.section	.nv.shared._Z24vector_add_bank_conflictPKfS0_Pfi,"aw",@nobits
	.sectionflags	@""
	.align	16
.nv.shared._Z24vector_add_bank_conflictPKfS0_Pfi:
	.zero		2048


//--------------------- .nv.shared._Z18vector_add_stridedPKfS0_Pfii --------------------------
	.section	.nv.shared._Z18vector_add_stridedPKfS0_Pfii,"aw",@nobits
	.sectionflags	@""
	.align	16
	.zero		1024


//--------------------- .nv.shared._Z19vector_add_unrolledPKfS0_Pfi --------------------------
	.section	.nv.shared._Z19vector_add_unrolledPKfS0_Pfi,"aw",@nobits
	.sectionflags	@""
	.align	16
	.zero		1024


//--------------------- .nv.shared._Z18vector_add_textureyyPfi --------------------------
	.section	.nv.shared._Z18vector_add_textureyyPfi,"aw",@nobits
	.sectionflags	@""
	.align	16
	.zero		1024


//--------------------- .nv.shared._Z26vector_add_constant_scalarPKfPfi --------------------------
	.section	.nv.shared._Z26vector_add_constant_scalarPKfPfi,"aw",@nobits
	.sectionflags	@""
	.align	16
	.zero		1024


//--------------------- .nv.shared._Z17vector_add_sharedPKfS0_Pfi --------------------------
	.section	.nv.shared._Z17vector_add_sharedPKfS0_Pfi,"aw",@nobits
	.sectionflags	@""
	.align	16
	.zero		1024


//--------------------- .nv.shared._Z17vector_add_globalPKfS0_Pfi --------------------------
	.section	.nv.shared._Z17vector_add_globalPKfS0_Pfi,"aw",@nobits
	.sectionflags	@""
	.align	16
	.zero		1024


//--------------------- .nv.constant0._Z29vector_add_bank_conflict_freePKfS0_Pfi --------------------------
	.section	.nv.constant0._Z29vector_add_bank_conflict_freePKfS0_Pfi,"a",@progbits
	.sectionflags	@""
	.align	4
.nv.constant0._Z29vector_add_bank_conflict_freePKfS0_Pfi:
	.zero		924


//--------------------- .nv.constant0._Z24vector_add_bank_conflictPKfS0_Pfi --------------------------
	.section	.nv.constant0._Z24vector_add_bank_conflictPKfS0_Pfi,"a",@progbits
	.sectionflags	@""
	.align	4
.nv.constant0._Z24vector_add_bank_conflictPKfS0_Pfi:
	.zero		924


//--------------------- .nv.constant0._Z18vector_add_stridedPKfS0_Pfii --------------------------
	.section	.nv.constant0._Z18vector_add_stridedPKfS0_Pfii,"a",@progbits
	.sectionflags	@""
	.align	4
.nv.constant0._Z18vector_add_stridedPKfS0_Pfii:
	.zero		928


//--------------------- .nv.constant0._Z19vector_add_unrolledPKfS0_Pfi --------------------------
	.section	.nv.constant0._Z19vector_add_unrolledPKfS0_Pfi,"a",@progbits
	.sectionflags	@""
	.align	4
.nv.constant0._Z19vector_add_unrolledPKfS0_Pfi:
	.zero		924


//--------------------- .nv.constant0._Z18vector_add_textureyyPfi --------------------------
	.section	.nv.constant0._Z18vector_add_textureyyPfi,"a",@progbits
	.sectionflags	@""
	.align	4
.nv.constant0._Z18vector_add_textureyyPfi:
	.zero		924


//--------------------- .nv.constant0._Z26vector_add_constant_scalarPKfPfi --------------------------
	.section	.nv.constant0._Z26vector_add_constant_scalarPKfPfi,"a",@progbits
	.sectionflags	@""
	.align	4
.nv.constant0._Z26vector_add_constant_scalarPKfPfi:
	.zero		916


//--------------------- .nv.constant0._Z17vector_add_sharedPKfS0_Pfi --------------------------
	.section	.nv.constant0._Z17vector_add_sharedPKfS0_Pfi,"a",@progbits
	.sectionflags	@""
	.align	4
.nv.constant0._Z17vector_add_sharedPKfS0_Pfi:
	.zero		924


//--------------------- .nv.constant0._Z17vector_add_globalPKfS0_Pfi --------------------------
	.section	.nv.constant0._Z17vector_add_globalPKfS0_Pfi,"a",@progbits
	.sectionflags	@""
	.align	4
.nv.constant0._Z17vector_add_globalPKfS0_Pfi:
	.zero		924


//--------------------- SYMBOLS --------------------------

	.type		.nv.reservedSmem.offset0,@object
	.size		.nv.reservedSmem.offset0,0x4
	.type		.nv.reservedSmem.cap,@object
	.size		.nv.reservedSmem.cap,0x4
